	.target	sm_100a

	.elftype	@"ET_EXEC"


//--------------------- .note.nv.tkinfo           --------------------------
	.section	.note.nv.tkinfo,"",@"SHT_NOTE"
	.sectionflags	@"SHF_NOTE_NV_TKINFO"
	.tkinfo
        /*0018*/ 	.word	0x00000002
        /*0030*/ 	.string	""
        /*0030*/ 	.string	"ptxas"
        /*0030*/ 	.string	"Cuda compilation tools, release 13.0, V13.0.88"
        /*0030*/ 	.string	"Build cuda_13.0.r13.0/compiler.36424714_0"
        /*0030*/ 	.string	"-arch sm_100a -m 64 "



//--------------------- .note.nv.cuinfo           --------------------------
	.section	.note.nv.cuinfo,"",@"SHT_NOTE"
	.sectionflags	@"SHF_NOTE_NV_CUINFO"
        /*0018*/ 	.short	0x0002
        /*001a*/ 	.short	0x0064
        /*001c*/ 	.short	0x0082
	.zero		2


//--------------------- .nv.info                  --------------------------
	.section	.nv.info,"",@"SHT_CUDA_INFO"
	.align	4


	//----- nvinfo : EIATTR_REGCOUNT
	.align		4
        /*0000*/ 	.byte	0x04, 0x2f
        /*0002*/ 	.short	(.L_19 - .L_18)
	.align		4
.L_18:
        /*0004*/ 	.word	index@(_ZN7cutlass13device_kernelINS_4gemm6kernel13GemmUniversalIN4cute5tupleIJiiiiEEENS1_10collective13CollectiveMmaINS1_35MainloopSm100TmaUmmaWarpSpecializedILi7ELi2ELi4ENS5_IJNS4_1CILi1EEESB_SB_EEEEENS5_IJNSA_ILi64EEENSA_ILi128EEENSA_ILi32EEEEEENS_12float_e4m3_tENS5_IJlSB_lEEESI_SJ_NS4_8TiledMMAINS4_8MMA_AtomIJNS4_10MMA_TraitsINS4_19SM100_MMA_F8F6F4_SSEJSI_SI_fSE_SF_NS4_17integral_constantINS4_4UMMA5MajorELSQ_0EEESR_NSO_INSP_7ScaleInELSS_0EEEST_EEEEEENS4_6LayoutISC_NS5_IJNSA_ILi0EEESX_SX_EEEEENS5_IJNS4_10UnderscoreES10_S10_EEEEENS4_13SM90_TMA_LOADENS4_14ComposedLayoutINS4_7SwizzleILi1ELi4ELi3EEENS4_18smem_ptr_flag_bitsILi8EEENSW_INS5_IJNSA_ILi8EEESG_EEENS5_IJSG_SB_EEEEEEEvNS4_8identityES13_S1D_vS1E_EENS_8epilogue10collective18CollectiveEpilogueINS1G_23Sm100TmaWarpSpecializedILi2ELi2ELi32ELb0ELb0EEEJSH_NS5_IJNSW_ISE_SB_EES1L_EEESI_SJ_SI_SJ_NS1G_6fusion15FusionCallbacksIS1K_NS1N_17LinearCombinationISI_fSI_fLNS_15FloatRoundStyleE2EEESH_S1M_JEEENS4_5SM1004TMEM4LOAD26SM100_TMEM_LOAD_16dp32b32xES13_NS14_INS15_ILi2ELi4ELi3EEES18_NSW_INS5_IJS19_SE_EEENS5_IJSE_SB_EEEEEEENS4_39AutoVectorizingCopyWithAssumedAlignmentILi128EEENS4_14SM90_TMA_STOREES21_S23_S23_EEEvvEEEEvNT_6ParamsE)
        /*0008*/ 	.word	0x00000080


	//----- nvinfo : EIATTR_FRAME_SIZE
	.align		4
.L_19:
        /*000c*/ 	.byte	0x04, 0x11
        /*000e*/ 	.short	(.L_21 - .L_20)
	.align		4
.L_20:
        /*0010*/ 	.word	index@($__internal_2_$__cuda_sm10x_tcgen05_guardrail_trap_unallocated_columns_being_dealloced)
        /*0014*/ 	.word	0x00000000


	//----- nvinfo : EIATTR_FRAME_SIZE
	.align		4
.L_21:
        /*0018*/ 	.byte	0x04, 0x11
        /*001a*/ 	.short	(.L_23 - .L_22)
	.align		4
.L_22:
        /*001c*/ 	.word	index@($__internal_1_$__cuda_sm10x_tcgen05_guardrail_trap_phase_invalid_during_alloc)
        /*0020*/ 	.word	0x00000000


	//----- nvinfo : EIATTR_FRAME_SIZE
	.align		4
.L_23:
        /*0024*/ 	.byte	0x04, 0x11
        /*0026*/ 	.short	(.L_25 - .L_24)
	.align		4
.L_24:
        /*0028*/ 	.word	index@($__internal_0_$__cuda_sm10x_tcgen05_guardrail_trap_col_being_dealloced_not_returned_by_alloc)
        /*002c*/ 	.word	0x00000000


	//----- nvinfo : EIATTR_FRAME_SIZE
	.align		4
.L_25:
        /*0030*/ 	.byte	0x04, 0x11
        /*0032*/ 	.short	(.L_27 - .L_26)
	.align		4
.L_26:
        /*0034*/ 	.word	index@(_ZN7cutlass13device_kernelINS_4gemm6kernel13GemmUniversalIN4cute5tupleIJiiiiEEENS1_10collective13CollectiveMmaINS1_35MainloopSm100TmaUmmaWarpSpecializedILi7ELi2ELi4ENS5_IJNS4_1CILi1EEESB_SB_EEEEENS5_IJNSA_ILi64EEENSA_ILi128EEENSA_ILi32EEEEEENS_12float_e4m3_tENS5_IJlSB_lEEESI_SJ_NS4_8TiledMMAINS4_8MMA_AtomIJNS4_10MMA_TraitsINS4_19SM100_MMA_F8F6F4_SSEJSI_SI_fSE_SF_NS4_17integral_constantINS4_4UMMA5MajorELSQ_0EEESR_NSO_INSP_7ScaleInELSS_0EEEST_EEEEEENS4_6LayoutISC_NS5_IJNSA_ILi0EEESX_SX_EEEEENS5_IJNS4_10UnderscoreES10_S10_EEEEENS4_13SM90_TMA_LOADENS4_14ComposedLayoutINS4_7SwizzleILi1ELi4ELi3EEENS4_18smem_ptr_flag_bitsILi8EEENSW_INS5_IJNSA_ILi8EEESG_EEENS5_IJSG_SB_EEEEEEEvNS4_8identityES13_S1D_vS1E_EENS_8epilogue10collective18CollectiveEpilogueINS1G_23Sm100TmaWarpSpecializedILi2ELi2ELi32ELb0ELb0EEEJSH_NS5_IJNSW_ISE_SB_EES1L_EEESI_SJ_SI_SJ_NS1G_6fusion15FusionCallbacksIS1K_NS1N_17LinearCombinationISI_fSI_fLNS_15FloatRoundStyleE2EEESH_S1M_JEEENS4_5SM1004TMEM4LOAD26SM100_TMEM_LOAD_16dp32b32xES13_NS14_INS15_ILi2ELi4ELi3EEES18_NSW_INS5_IJS19_SE_EEENS5_IJSE_SB_EEEEEEENS4_39AutoVectorizingCopyWithAssumedAlignmentILi128EEENS4_14SM90_TMA_STOREES21_S23_S23_EEEvvEEEEvNT_6ParamsE)
        /*0038*/ 	.word	0x00000000


	//----- nvinfo : EIATTR_MIN_STACK_SIZE
	.align		4
.L_27:
        /*003c*/ 	.byte	0x04, 0x12
        /*003e*/ 	.short	(.L_29 - .L_28)
	.align		4
.L_28:
        /*0040*/ 	.word	index@(_ZN7cutlass13device_kernelINS_4gemm6kernel13GemmUniversalIN4cute5tupleIJiiiiEEENS1_10collective13CollectiveMmaINS1_35MainloopSm100TmaUmmaWarpSpecializedILi7ELi2ELi4ENS5_IJNS4_1CILi1EEESB_SB_EEEEENS5_IJNSA_ILi64EEENSA_ILi128EEENSA_ILi32EEEEEENS_12float_e4m3_tENS5_IJlSB_lEEESI_SJ_NS4_8TiledMMAINS4_8MMA_AtomIJNS4_10MMA_TraitsINS4_19SM100_MMA_F8F6F4_SSEJSI_SI_fSE_SF_NS4_17integral_constantINS4_4UMMA5MajorELSQ_0EEESR_NSO_INSP_7ScaleInELSS_0EEEST_EEEEEENS4_6LayoutISC_NS5_IJNSA_ILi0EEESX_SX_EEEEENS5_IJNS4_10UnderscoreES10_S10_EEEEENS4_13SM90_TMA_LOADENS4_14ComposedLayoutINS4_7SwizzleILi1ELi4ELi3EEENS4_18smem_ptr_flag_bitsILi8EEENSW_INS5_IJNSA_ILi8EEESG_EEENS5_IJSG_SB_EEEEEEEvNS4_8identityES13_S1D_vS1E_EENS_8epilogue10collective18CollectiveEpilogueINS1G_23Sm100TmaWarpSpecializedILi2ELi2ELi32ELb0ELb0EEEJSH_NS5_IJNSW_ISE_SB_EES1L_EEESI_SJ_SI_SJ_NS1G_6fusion15FusionCallbacksIS1K_NS1N_17LinearCombinationISI_fSI_fLNS_15FloatRoundStyleE2EEESH_S1M_JEEENS4_5SM1004TMEM4LOAD26SM100_TMEM_LOAD_16dp32b32xES13_NS14_INS15_ILi2ELi4ELi3EEES18_NSW_INS5_IJS19_SE_EEENS5_IJSE_SB_EEEEEEENS4_39AutoVectorizingCopyWithAssumedAlignmentILi128EEENS4_14SM90_TMA_STOREES21_S23_S23_EEEvvEEEEvNT_6ParamsE)
        /*0044*/ 	.word	0x00000000
.L_29:


//--------------------- .nv.compat                --------------------------
	.section	.nv.compat,"",@"SHT_CUDA_COMPAT_INFO"
	.align	4
        /*0000*/ 	.byte	0x02, 0x09, 0x01, 0x00, 0x02, 0x02, 0x02, 0x00, 0x02, 0x05, 0x05, 0x00, 0x03, 0x07, 0x01, 0x01
        /*0010*/ 	.byte	0x02, 0x03, 0x01, 0x00, 0x02, 0x06, 0x01, 0x00, 0x04, 0x0b, 0x08, 0x00, 0x09, 0x00, 0x00, 0x00
        /*0020*/ 	.byte	0x00, 0x00, 0x00, 0x00


//--------------------- .nv.info._ZN7cutlass13device_kernelINS_4gemm6kernel13GemmUniversalIN4cute5tupleIJiiiiEEENS1_10collective13CollectiveMmaINS1_35MainloopSm100TmaUmmaWarpSpecializedILi7ELi2ELi4ENS5_IJNS4_1CILi1EEESB_SB_EEEEENS5_IJNSA_ILi64EEENSA_ILi128EEENSA_ILi32EEEEEENS_12float_e4m3_tENS5_IJlSB_lEEESI_SJ_NS4_8TiledMMAINS4_8MMA_AtomIJNS4_10MMA_TraitsINS4_19SM100_MMA_F8F6F4_SSEJSI_SI_fSE_SF_NS4_17integral_constantINS4_4UMMA5MajorELSQ_0EEESR_NSO_INSP_7ScaleInELSS_0EEEST_EEEEEENS4_6LayoutISC_NS5_IJNSA_ILi0EEESX_SX_EEEEENS5_IJNS4_10UnderscoreES10_S10_EEEEENS4_13SM90_TMA_LOADENS4_14ComposedLayoutINS4_7SwizzleILi1ELi4ELi3EEENS4_18smem_ptr_flag_bitsILi8EEENSW_INS5_IJNSA_ILi8EEESG_EEENS5_IJSG_SB_EEEEEEEvNS4_8identityES13_S1D_vS1E_EENS_8epilogue10collective18CollectiveEpilogueINS1G_23Sm100TmaWarpSpecializedILi2ELi2ELi32ELb0ELb0EEEJSH_NS5_IJNSW_ISE_SB_EES1L_EEESI_SJ_SI_SJ_NS1G_6fusion15FusionCallbacksIS1K_NS1N_17LinearCombinationISI_fSI_fLNS_15FloatRoundStyleE2EEESH_S1M_JEEENS4_5SM1004TMEM4LOAD26SM100_TMEM_LOAD_16dp32b32xES13_NS14_INS15_ILi2ELi4ELi3EEES18_NSW_INS5_IJS19_SE_EEENS5_IJSE_SB_EEEEEEENS4_39AutoVectorizingCopyWithAssumedAlignmentILi128EEENS4_14SM90_TMA_STOREES21_S23_S23_EEEvvEEEEvNT_6ParamsE --------------------------
	.section	.nv.info._ZN7cutlass13device_kernelINS_4gemm6kernel13GemmUniversalIN4cute5tupleIJiiiiEEENS1_10collective13CollectiveMmaINS1_35MainloopSm100TmaUmmaWarpSpecializedILi7ELi2ELi4ENS5_IJNS4_1CILi1EEESB_SB_EEEEENS5_IJNSA_ILi64EEENSA_ILi128EEENSA_ILi32EEEEEENS_12float_e4m3_tENS5_IJlSB_lEEESI_SJ_NS4_8TiledMMAINS4_8MMA_AtomIJNS4_10MMA_TraitsINS4_19SM100_MMA_F8F6F4_SSEJSI_SI_fSE_SF_NS4_17integral_constantINS4_4UMMA5MajorELSQ_0EEESR_NSO_INSP_7ScaleInELSS_0EEEST_EEEEEENS4_6LayoutISC_NS5_IJNSA_ILi0EEESX_SX_EEEEENS5_IJNS4_10UnderscoreES10_S10_EEEEENS4_13SM90_TMA_LOADENS4_14ComposedLayoutINS4_7SwizzleILi1ELi4ELi3EEENS4_18smem_ptr_flag_bitsILi8EEENSW_INS5_IJNSA_ILi8EEESG_EEENS5_IJSG_SB_EEEEEEEvNS4_8identityES13_S1D_vS1E_EENS_8epilogue10collective18CollectiveEpilogueINS1G_23Sm100TmaWarpSpecializedILi2ELi2ELi32ELb0ELb0EEEJSH_NS5_IJNSW_ISE_SB_EES1L_EEESI_SJ_SI_SJ_NS1G_6fusion15FusionCallbacksIS1K_NS1N_17LinearCombinationISI_fSI_fLNS_15FloatRoundStyleE2EEESH_S1M_JEEENS4_5SM1004TMEM4LOAD26SM100_TMEM_LOAD_16dp32b32xES13_NS14_INS15_ILi2ELi4ELi3EEES18_NSW_INS5_IJS19_SE_EEENS5_IJSE_SB_EEEEEEENS4_39AutoVectorizingCopyWithAssumedAlignmentILi128EEENS4_14SM90_TMA_STOREES21_S23_S23_EEEvvEEEEvNT_6ParamsE,"",@"SHT_CUDA_INFO"
	.sectionflags	@""
	.align	4


	//----- nvinfo : EIATTR_CUDA_API_VERSION
	.align		4
        /*0000*/ 	.byte	0x04, 0x37
        /*0002*/ 	.short	(.L_31 - .L_30)
.L_30:
        /*0004*/ 	.word	0x00000082


	//----- nvinfo : EIATTR_KPARAM_INFO
	.align		4
.L_31:
        /*0008*/ 	.byte	0x04, 0x17
        /*000a*/ 	.short	(.L_33 - .L_32)
.L_32:
        /*000c*/ 	.word	0x00000000
        /*0010*/ 	.short	0x0000
        /*0012*/ 	.short	0x0000
        /*0014*/ 	.byte	0x00, 0xf0, 0x01, 0x20


	//----- nvinfo : EIATTR_AT_ENTRY_FRAGMENTS
	.align		4
.L_33:
        /*0018*/ 	.byte	0x04, 0x4f
        /*001a*/ 	.short	(.L_35 - .L_34)


	//   ....[0]....
.L_34:
        /*001c*/ 	.word	0x00000006


	//----- nvinfo : EIATTR_RESERVED_SMEM_USED
	.align		4
.L_35:
        /*0020*/ 	.byte	0x01, 0x41
	.zero		2


	//----- nvinfo : EIATTR_SPARSE_MMA_MASK
	.align		4
        /*0024*/ 	.byte	0x03, 0x50
        /*0026*/ 	.short	0x0000


	//----- nvinfo : EIATTR_TCGEN05_1CTA_USED
	.align		4
        /*0028*/ 	.byte	0x01, 0x51
	.zero		2


	//----- nvinfo : EIATTR_MAXREG_COUNT
	.align		4
        /*002c*/ 	.byte	0x03, 0x1b
        /*002e*/ 	.short	0x00ff


	//----- nvinfo : EIATTR_NUM_BARRIERS
	.align		4
        /*0030*/ 	.byte	0x02, 0x4c
        /*0032*/ 	.byte	0x07
	.zero		1


	//----- nvinfo : EIATTR_EXTERNS
	.align		4
        /*0034*/ 	.byte	0x04, 0x0f
        /*0036*/ 	.short	(.L_37 - .L_36)


	//   ....[0]....
	.align		4
.L_36:
        /*0038*/ 	.word	index@(__assertfail)


	//----- nvinfo : EIATTR_MERCURY_ISA_VERSION
	.align		4
.L_37:
        /*003c*/ 	.byte	0x03, 0x5f
        /*003e*/ 	.short	0x0101


	//----- nvinfo : EIATTR_INT_WARP_WIDE_INSTR_OFFSETS
	.align		4
        /*0040*/ 	.byte	0x04, 0x31
        /*0042*/ 	.short	(.L_39 - .L_38)


	//   ....[0]....
.L_38:
        /*0044*/ 	.word	0x00001e10


	//   ....[1]....
        /*0048*/ 	.word	0x00003920


	//   ....[2]....
        /*004c*/ 	.word	0x00003940


	//   ....[3]....
        /*0050*/ 	.word	0x00003970


	//   ....[4]....
        /*0054*/ 	.word	0x000042a0


	//   ....[5]....
        /*0058*/ 	.word	0x00004310


	//   ....[6]....
        /*005c*/ 	.word	0x000044f0


	//   ....[7]....
        /*0060*/ 	.word	0x00004650


	//----- nvinfo : EIATTR_COOP_GROUP_MASK_REGIDS
	.align		4
.L_39:
        /*0064*/ 	.byte	0x04, 0x29
        /*0066*/ 	.short	(.L_41 - .L_40)


	//   ....[0]....
.L_40:
        /*0068*/ 	.word	0xffffffff


	//   ....[1]....
        /*006c*/ 	.word	0xffffffff


	//   ....[2]....
        /*0070*/ 	.word	0xffffffff


	//   ....[3]....
        /*0074*/ 	.word	0xffffffff


	//   ....[4]....
        /*0078*/ 	.word	0xffffffff


	//   ....[5]....
        /*007c*/ 	.word	0xffffffff


	//   ....[6]....
        /*0080*/ 	.word	0xffffffff


	//   ....[7]....
        /*0084*/ 	.word	0xffffffff


	//   ....[8]....
        /*0088*/ 	.word	0xffffffff


	//   ....[9]....
        /*008c*/ 	.word	0xffffffff


	//   ....[10]....
        /*0090*/ 	.word	0xffffffff


	//   ....[11]....
        /*0094*/ 	.word	0xffffffff


	//   ....[12]....
        /*0098*/ 	.word	0xffffffff


	//----- nvinfo : EIATTR_COOP_GROUP_INSTR_OFFSETS
	.align		4
.L_41:
        /*009c*/ 	.byte	0x04, 0x28
        /*009e*/ 	.short	(.L_43 - .L_42)


	//   ....[0]....
.L_42:
        /*00a0*/ 	.word	0x00000090


	//   ....[1]....
        /*00a4*/ 	.word	0x000004d0


	//   ....[2]....
        /*00a8*/ 	.word	0x000006a0


	//   ....[3]....
        /*00ac*/ 	.word	0x00000800


	//   ....[4]....
        /*00b0*/ 	.word	0x00000900


	//   ....[5]....
        /*00b4*/ 	.word	0x00000a70


	//   ....[6]....
        /*00b8*/ 	.word	0x00000c10


	//   ....[7]....
        /*00bc*/ 	.word	0x00001cf0


	//   ....[8]....
        /*00c0*/ 	.word	0x00002c80


	//   ....[9]....
        /*00c4*/ 	.word	0x00002e90


	//   ....[10]....
        /*00c8*/ 	.word	0x00002ec0


	//   ....[11]....
        /*00cc*/ 	.word	0x00003800


	//   ....[12]....
        /*00d0*/ 	.word	0x00003a30


	//----- nvinfo : EIATTR_VRC_CTA_INIT_COUNT
	.align		4
.L_43:
        /*00d4*/ 	.byte	0x02, 0x4a
        /*00d6*/ 	.byte	0x80
	.zero		1


	//----- nvinfo : EIATTR_SYSCALL_OFFSETS
	.align		4
        /*00d8*/ 	.byte	0x04, 0x46
        /*00da*/ 	.short	(.L_45 - .L_44)


	//   ....[0]....
.L_44:
        /*00dc*/ 	.word	0x00005090


	//   ....[1]....
        /*00e0*/ 	.word	0x000051d0


	//   ....[2]....
        /*00e4*/ 	.word	0x000059d0


	//   ....[3]....
        /*00e8*/ 	.word	0x00006760


	//----- nvinfo : EIATTR_MBARRIER_INSTR_OFFSETS
	.align		4
.L_45:
        /*00ec*/ 	.byte	0x04, 0x39
        /*00ee*/ 	.short	(.L_47 - .L_46)


	//   ....[0]....
.L_46:
        /*00f0*/ 	.word	0x000005b0
        /*00f4*/ 	.word	0x000000ff
        /*00f8*/ 	.word	0x00000000
        /*00fc*/ 	.short	0x0100
        /*00fe*/ 	.byte	0x05
	.zero		1


	//   ....[1]....
        /*0100*/ 	.word	0x000005c0
        /*0104*/ 	.word	0x000000ff
        /*0108*/ 	.word	0x00000038
        /*010c*/ 	.short	0x0100
        /*010e*/ 	.byte	0x05
	.zero		1


	//   ....[2]....
        /*0110*/ 	.word	0x000005d0
        /*0114*/ 	.word	0x000000ff
        /*0118*/ 	.word	0x00000008
        /*011c*/ 	.short	0x0100
        /*011e*/ 	.byte	0x05
	.zero		1


	//   ....[3]....
        /*0120*/ 	.word	0x000005e0
        /*0124*/ 	.word	0x000000ff
        /*0128*/ 	.word	0x00000040
        /*012c*/ 	.short	0x0100
        /*012e*/ 	.byte	0x05
	.zero		1


	//   ....[4]....
        /*0130*/ 	.word	0x000005f0
        /*0134*/ 	.word	0x000000ff
        /*0138*/ 	.word	0x00000010
        /*013c*/ 	.short	0x0100
        /*013e*/ 	.byte	0x05
	.zero		1


	//   ....[5]....
        /*0140*/ 	.word	0x00000600
        /*0144*/ 	.word	0x000000ff
        /*0148*/ 	.word	0x00000048
        /*014c*/ 	.short	0x0100
        /*014e*/ 	.byte	0x05
	.zero		1


	//   ....[6]....
        /*0150*/ 	.word	0x00000610
        /*0154*/ 	.word	0x000000ff
        /*0158*/ 	.word	0x00000018
        /*015c*/ 	.short	0x0100
        /*015e*/ 	.byte	0x05
	.zero		1


	//   ....[7]....
        /*0160*/ 	.word	0x00000620
        /*0164*/ 	.word	0x000000ff
        /*0168*/ 	.word	0x00000050
        /*016c*/ 	.short	0x0100
        /*016e*/ 	.byte	0x05
	.zero		1


	//   ....[8]....
        /*0170*/ 	.word	0x00000630
        /*0174*/ 	.word	0x000000ff
        /*0178*/ 	.word	0x00000020
        /*017c*/ 	.short	0x0100
        /*017e*/ 	.byte	0x05
	.zero		1


	//   ....[9]....
        /*0180*/ 	.word	0x00000640
        /*0184*/ 	.word	0x000000ff
        /*0188*/ 	.word	0x00000058
        /*018c*/ 	.short	0x0100
        /*018e*/ 	.byte	0x05
	.zero		1


	//   ....[10]....
        /*0190*/ 	.word	0x00000650
        /*0194*/ 	.word	0x000000ff
        /*0198*/ 	.word	0x00000028
        /*019c*/ 	.short	0x0100
        /*019e*/ 	.byte	0x05
	.zero		1


	//   ....[11]....
        /*01a0*/ 	.word	0x00000660
        /*01a4*/ 	.word	0x000000ff
        /*01a8*/ 	.word	0x00000060
        /*01ac*/ 	.short	0x0100
        /*01ae*/ 	.byte	0x05
	.zero		1


	//   ....[12]....
        /*01b0*/ 	.word	0x00000670
        /*01b4*/ 	.word	0x000000ff
        /*01b8*/ 	.word	0x00000030
        /*01bc*/ 	.short	0x0100
        /*01be*/ 	.byte	0x05
	.zero		1


	//   ....[13]....
        /*01c0*/ 	.word	0x00000680
        /*01c4*/ 	.word	0x000000ff
        /*01c8*/ 	.word	0x00000068
        /*01cc*/ 	.short	0x0100
        /*01ce*/ 	.byte	0x05
	.zero		1


	//   ....[14]....
        /*01d0*/ 	.word	0x000007b0
        /*01d4*/ 	.word	0x000000ff
        /*01d8*/ 	.word	0x00000070
        /*01dc*/ 	.short	0x0100
        /*01de*/ 	.byte	0x07
	.zero		1


	//   ....[15]....
        /*01e0*/ 	.word	0x000007c0
        /*01e4*/ 	.word	0x000000ff
        /*01e8*/ 	.word	0x00000080
        /*01ec*/ 	.short	0x0100
        /*01ee*/ 	.byte	0x07
	.zero		1


	//   ....[16]....
        /*01f0*/ 	.word	0x000007d0
        /*01f4*/ 	.word	0x000000ff
        /*01f8*/ 	.word	0x00000078
        /*01fc*/ 	.short	0x0100
        /*01fe*/ 	.byte	0x07
	.zero		1


	//   ....[17]....
        /*0200*/ 	.word	0x000007e0
        /*0204*/ 	.word	0x000000ff
        /*0208*/ 	.word	0x00000088
        /*020c*/ 	.short	0x0100
        /*020e*/ 	.byte	0x07
	.zero		1


	//   ....[18]....
        /*0210*/ 	.word	0x000008d0
        /*0214*/ 	.word	0x000000ff
        /*0218*/ 	.word	0x00000090
        /*021c*/ 	.short	0x0100
        /*021e*/ 	.byte	0x05
	.zero		1


	//   ....[19]....
        /*0220*/ 	.word	0x000008e0
        /*0224*/ 	.word	0x000000ff
        /*0228*/ 	.word	0x00000098
        /*022c*/ 	.short	0x0100
        /*022e*/ 	.byte	0x05
	.zero		1


	//   ....[20]....
        /*0230*/ 	.word	0x00000a20
        /*0234*/ 	.word	0x000000ff
        /*0238*/ 	.word	0x000000a0
        /*023c*/ 	.short	0x0100
        /*023e*/ 	.byte	0x05
	.zero		1


	//   ....[21]....
        /*0240*/ 	.word	0x00000a30
        /*0244*/ 	.word	0x000000ff
        /*0248*/ 	.word	0x000000b0
        /*024c*/ 	.short	0x0100
        /*024e*/ 	.byte	0x05
	.zero		1


	//   ....[22]....
        /*0250*/ 	.word	0x00000a40
        /*0254*/ 	.word	0x000000ff
        /*0258*/ 	.word	0x000000a8
        /*025c*/ 	.short	0x0100
        /*025e*/ 	.byte	0x05
	.zero		1


	//   ....[23]....
        /*0260*/ 	.word	0x00000a50
        /*0264*/ 	.word	0x000000ff
        /*0268*/ 	.word	0x000000b8
        /*026c*/ 	.short	0x0100
        /*026e*/ 	.byte	0x05
	.zero		1


	//   ....[24]....
        /*0270*/ 	.word	0x00000b80
        /*0274*/ 	.word	0x000000ff
        /*0278*/ 	.word	0x000000c0
        /*027c*/ 	.short	0x0100
        /*027e*/ 	.byte	0x07
	.zero		1


	//   ....[25]....
        /*0280*/ 	.word	0x00000b90
        /*0284*/ 	.word	0x000000ff
        /*0288*/ 	.word	0x000000e0
        /*028c*/ 	.short	0x0100
        /*028e*/ 	.byte	0x07
	.zero		1


	//   ....[26]....
        /*0290*/ 	.word	0x00000ba0
        /*0294*/ 	.word	0x000000ff
        /*0298*/ 	.word	0x000000c8
        /*029c*/ 	.short	0x0100
        /*029e*/ 	.byte	0x07
	.zero		1


	//   ....[27]....
        /*02a0*/ 	.word	0x00000bb0
        /*02a4*/ 	.word	0x000000ff
        /*02a8*/ 	.word	0x000000e8
        /*02ac*/ 	.short	0x0100
        /*02ae*/ 	.byte	0x07
	.zero		1


	//   ....[28]....
        /*02b0*/ 	.word	0x00000bc0
        /*02b4*/ 	.word	0x000000ff
        /*02b8*/ 	.word	0x000000d0
        /*02bc*/ 	.short	0x0100
        /*02be*/ 	.byte	0x07
	.zero		1


	//   ....[29]....
        /*02c0*/ 	.word	0x00000bd0
        /*02c4*/ 	.word	0x000000ff
        /*02c8*/ 	.word	0x000000f0
        /*02cc*/ 	.short	0x0100
        /*02ce*/ 	.byte	0x07
	.zero		1


	//   ....[30]....
        /*02d0*/ 	.word	0x00000be0
        /*02d4*/ 	.word	0x000000ff
        /*02d8*/ 	.word	0x000000d8
        /*02dc*/ 	.short	0x0100
        /*02de*/ 	.byte	0x07
	.zero		1


	//   ....[31]....
        /*02e0*/ 	.word	0x00000bf0
        /*02e4*/ 	.word	0x000000ff
        /*02e8*/ 	.word	0x000000f8
        /*02ec*/ 	.short	0x0100
        /*02ee*/ 	.byte	0x07
	.zero		1


	//   ....[32]....
        /*02f0*/ 	.word	0x00000ce0
        /*02f4*/ 	.word	0x000000ff
        /*02f8*/ 	.word	0x00000100
        /*02fc*/ 	.short	0x0100
        /*02fe*/ 	.byte	0x05
	.zero		1


	//   ....[33]....
        /*0300*/ 	.word	0x00000cf0
        /*0304*/ 	.word	0x000000ff
        /*0308*/ 	.word	0x00000110
        /*030c*/ 	.short	0x0100
        /*030e*/ 	.byte	0x05
	.zero		1


	//   ....[34]....
        /*0310*/ 	.word	0x00000d00
        /*0314*/ 	.word	0x000000ff
        /*0318*/ 	.word	0x00000108
        /*031c*/ 	.short	0x0100
        /*031e*/ 	.byte	0x05
	.zero		1


	//   ....[35]....
        /*0320*/ 	.word	0x00000d10
        /*0324*/ 	.word	0x000000ff
        /*0328*/ 	.word	0x00000118
        /*032c*/ 	.short	0x0100
        /*032e*/ 	.byte	0x05
	.zero		1


	//   ....[36]....
        /*0330*/ 	.word	0x000015f0
        /*0334*/ 	.word	0x00000003
        /*0338*/ 	.word	0x00000110
        /*033c*/ 	.short	0x010a
        /*033e*/ 	.byte	0xff
	.zero		1


	//   ....[37]....
        /*0340*/ 	.word	0x00001620
        /*0344*/ 	.word	0x00000003
        /*0348*/ 	.word	0x00000100
        /*034c*/ 	.short	0x0101
        /*034e*/ 	.byte	0xff
	.zero		1


	//   ....[38]....
        /*0350*/ 	.word	0x000016f0
        /*0354*/ 	.word	0x000000ff
        /*0358*/ 	.word	0x00000038
        /*035c*/ 	.short	0x010a
        /*035e*/ 	.byte	0x08
	.zero		1


	//   ....[39]....
        /*0360*/ 	.word	0x00001790
        /*0364*/ 	.word	0x000000ff
        /*0368*/ 	.word	0x00000038
        /*036c*/ 	.short	0x010a
        /*036e*/ 	.byte	0x21
	.zero		1


	//   ....[40]....
        /*0370*/ 	.word	0x000018e0
        /*0374*/ 	.word	0x000000ff
        /*0378*/ 	.word	0x00000038
        /*037c*/ 	.short	0x010a
        /*037e*/ 	.byte	0x08
	.zero		1


	//   ....[41]....
        /*0380*/ 	.word	0x000019f0
        /*0384*/ 	.word	0x000000ff
        /*0388*/ 	.word	0x00000098
        /*038c*/ 	.short	0x0101
        /*038e*/ 	.byte	0x04
	.zero		1


	//   ....[42]....
        /*0390*/ 	.word	0x00001a10
        /*0394*/ 	.word	0x000000ff
        /*0398*/ 	.word	0x00000038
        /*039c*/ 	.short	0x010a
        /*039e*/ 	.byte	0x08
	.zero		1


	//   ....[43]....
        /*03a0*/ 	.word	0x00001a90
        /*03a4*/ 	.word	0x000000ff
        /*03a8*/ 	.word	0x00000038
        /*03ac*/ 	.short	0x010a
        /*03ae*/ 	.byte	0x11
	.zero		1


	//   ....[44]....
        /*03b0*/ 	.word	0x00001be0
        /*03b4*/ 	.word	0x000000ff
        /*03b8*/ 	.word	0x00000038
        /*03bc*/ 	.short	0x010a
        /*03be*/ 	.byte	0x08
	.zero		1


	//   ....[45]....
        /*03c0*/ 	.word	0x00001d20
        /*03c4*/ 	.word	0x00000002
        /*03c8*/ 	.word	0x000000a0
        /*03cc*/ 	.short	0x010a
        /*03ce*/ 	.byte	0xff
	.zero		1


	//   ....[46]....
        /*03d0*/ 	.word	0x00001de0
        /*03d4*/ 	.word	0x00000002
        /*03d8*/ 	.word	0x00000000
        /*03dc*/ 	.short	0x0101
        /*03de*/ 	.byte	0xff
	.zero		1


	//   ....[47]....
        /*03e0*/ 	.word	0x00002340
        /*03e4*/ 	.word	0x000000ff
        /*03e8*/ 	.word	0x00000000
        /*03ec*/ 	.short	0x010a
        /*03ee*/ 	.byte	0x05
	.zero		1


	//   ....[48]....
        /*03f0*/ 	.word	0x000023d0
        /*03f4*/ 	.word	0x000000ff
        /*03f8*/ 	.word	0x00000000
        /*03fc*/ 	.short	0x010a
        /*03fe*/ 	.byte	0x05
	.zero		1


	//   ....[49]....
        /*0400*/ 	.word	0x00002460
        /*0404*/ 	.word	0x000000ff
        /*0408*/ 	.word	0x00000000
        /*040c*/ 	.short	0x010a
        /*040e*/ 	.byte	0x05
	.zero		1


	//   ....[50]....
        /*0410*/ 	.word	0x000024f0
        /*0414*/ 	.word	0x000000ff
        /*0418*/ 	.word	0x00000000
        /*041c*/ 	.short	0x010a
        /*041e*/ 	.byte	0x05
	.zero		1


	//   ....[51]....
        /*0420*/ 	.word	0x00002580
        /*0424*/ 	.word	0x000000ff
        /*0428*/ 	.word	0x00000000
        /*042c*/ 	.short	0x010a
        /*042e*/ 	.byte	0x05
	.zero		1


	//   ....[52]....
        /*0430*/ 	.word	0x00002610
        /*0434*/ 	.word	0x000000ff
        /*0438*/ 	.word	0x00000000
        /*043c*/ 	.short	0x010a
        /*043e*/ 	.byte	0x05
	.zero		1


	//   ....[53]....
        /*0440*/ 	.word	0x000026b0
        /*0444*/ 	.word	0x00000000
        /*0448*/ 	.word	0x00000000
        /*044c*/ 	.short	0x010a
        /*044e*/ 	.byte	0xff
	.zero		1


	//   ....[54]....
        /*0450*/ 	.word	0x000027d0
        /*0454*/ 	.word	0x00000000
        /*0458*/ 	.word	0x00000100
        /*045c*/ 	.short	0x010a
        /*045e*/ 	.byte	0xff
	.zero		1


	//   ....[55]....
        /*0460*/ 	.word	0x00002830
        /*0464*/ 	.word	0x00000004
        /*0468*/ 	.word	0x00000000
        /*046c*/ 	.short	0x0101
        /*046e*/ 	.byte	0xff
	.zero		1


	//   ....[56]....
        /*0470*/ 	.word	0x00002850
        /*0474*/ 	.word	0x000000ff
        /*0478*/ 	.word	0x000000b0
        /*047c*/ 	.short	0x010a
        /*047e*/ 	.byte	0x05
	.zero		1


	//   ....[57]....
        /*0480*/ 	.word	0x00002970
        /*0484*/ 	.word	0x00000000
        /*0488*/ 	.word	0x000000a0
        /*048c*/ 	.short	0x010a
        /*048e*/ 	.byte	0xff
	.zero		1


	//   ....[58]....
        /*0490*/ 	.word	0x00002a80
        /*0494*/ 	.word	0x00000000
        /*0498*/ 	.word	0x00000000
        /*049c*/ 	.short	0x0101
        /*049e*/ 	.byte	0xff
	.zero		1


	//   ....[59]....
        /*04a0*/ 	.word	0x00002b10
        /*04a4*/ 	.word	0x000000ff
        /*04a8*/ 	.word	0x000000b0
        /*04ac*/ 	.short	0x0106
        /*04ae*/ 	.byte	0x05
	.zero		1


	//   ....[60]....
        /*04b0*/ 	.word	0x00002b30
        /*04b4*/ 	.word	0x000000ff
        /*04b8*/ 	.word	0x000000b0
        /*04bc*/ 	.short	0x010a
        /*04be*/ 	.byte	0x05
	.zero		1


	//   ....[61]....
        /*04c0*/ 	.word	0x00002bc0
        /*04c4*/ 	.word	0x000000ff
        /*04c8*/ 	.word	0x000000b0
        /*04cc*/ 	.short	0x0106
        /*04ce*/ 	.byte	0x04
	.zero		1


	//   ....[62]....
        /*04d0*/ 	.word	0x00002c00
        /*04d4*/ 	.word	0x00000000
        /*04d8*/ 	.word	0x000000b0
        /*04dc*/ 	.short	0x010a
        /*04de*/ 	.byte	0xff
	.zero		1


	//   ....[63]....
        /*04e0*/ 	.word	0x000030e0
        /*04e4*/ 	.word	0x00000000
        /*04e8*/ 	.word	0x000000a0
        /*04ec*/ 	.short	0x010a
        /*04ee*/ 	.byte	0xff
	.zero		1


	//   ....[64]....
        /*04f0*/ 	.word	0x000031e0
        /*04f4*/ 	.word	0x00000003
        /*04f8*/ 	.word	0x00000000
        /*04fc*/ 	.short	0x0101
        /*04fe*/ 	.byte	0xff
	.zero		1


	//   ....[65]....
        /*0500*/ 	.word	0x000031f0
        /*0504*/ 	.word	0x000000ff
        /*0508*/ 	.word	0x00000000
        /*050c*/ 	.short	0x010a
        /*050e*/ 	.byte	0x04
	.zero		1


	//   ....[66]....
        /*0510*/ 	.word	0x00003210
        /*0514*/ 	.word	0x000000ff
        /*0518*/ 	.word	0x000000e0
        /*051c*/ 	.short	0x010a
        /*051e*/ 	.byte	0x09
	.zero		1


	//   ....[67]....
        /*0520*/ 	.word	0x00003350
        /*0524*/ 	.word	0x000000ff
        /*0528*/ 	.word	0x00000000
        /*052c*/ 	.short	0x010a
        /*052e*/ 	.byte	0x07
	.zero		1


	//   ....[68]....
        /*0530*/ 	.word	0x00003480
        /*0534*/ 	.word	0x000000ff
        /*0538*/ 	.word	0x00000000
        /*053c*/ 	.short	0x010a
        /*053e*/ 	.byte	0x04
	.zero		1


	//   ....[69]....
        /*0540*/ 	.word	0x00003630
        /*0544*/ 	.word	0x000000ff
        /*0548*/ 	.word	0x00000000
        /*054c*/ 	.short	0x010a
        /*054e*/ 	.byte	0x05
	.zero		1


	//   ....[70]....
        /*0550*/ 	.word	0x000036c0
        /*0554*/ 	.word	0x000000ff
        /*0558*/ 	.word	0x00000000
        /*055c*/ 	.short	0x010a
        /*055e*/ 	.byte	0x05
	.zero		1


	//   ....[71]....
        /*0560*/ 	.word	0x00003750
        /*0564*/ 	.word	0x000000ff
        /*0568*/ 	.word	0x00000000
        /*056c*/ 	.short	0x010a
        /*056e*/ 	.byte	0x05
	.zero		1


	//   ....[72]....
        /*0570*/ 	.word	0x000037e0
        /*0574*/ 	.word	0x000000ff
        /*0578*/ 	.word	0x00000000
        /*057c*/ 	.short	0x010a
        /*057e*/ 	.byte	0x07
	.zero		1


	//   ....[73]....
        /*0580*/ 	.word	0x00003c40
        /*0584*/ 	.word	0x00000000
        /*0588*/ 	.word	0x000000a0
        /*058c*/ 	.short	0x010a
        /*058e*/ 	.byte	0xff
	.zero		1


	//   ....[74]....
        /*0590*/ 	.word	0x00003d00
        /*0594*/ 	.word	0x00000000
        /*0598*/ 	.word	0x00000000
        /*059c*/ 	.short	0x0101
        /*059e*/ 	.byte	0xff
	.zero		1


	//   ....[75]....
        /*05a0*/ 	.word	0x00004020
        /*05a4*/ 	.word	0x000000ff
        /*05a8*/ 	.word	0x00000098
        /*05ac*/ 	.short	0x010a
        /*05ae*/ 	.byte	0x07
	.zero		1


	//   ....[76]....
        /*05b0*/ 	.word	0x00004210
        /*05b4*/ 	.word	0x000000ff
        /*05b8*/ 	.word	0x00000080
        /*05bc*/ 	.short	0x010a
        /*05be*/ 	.byte	0x07
	.zero		1


	//   ....[77]....
        /*05c0*/ 	.word	0x000043e0
        /*05c4*/ 	.word	0x000000ff
        /*05c8*/ 	.word	0x00000070
        /*05cc*/ 	.short	0x010b
        /*05ce*/ 	.byte	0x07
	.zero		1


	//   ....[78]....
        /*05d0*/ 	.word	0x00004450
        /*05d4*/ 	.word	0x000000ff
        /*05d8*/ 	.word	0x00000000
        /*05dc*/ 	.short	0x0101
        /*05de*/ 	.byte	0x08
	.zero		1


	//   ....[79]....
        /*05e0*/ 	.word	0x00004480
        /*05e4*/ 	.word	0x000000ff
        /*05e8*/ 	.word	0x00000088
        /*05ec*/ 	.short	0x010a
        /*05ee*/ 	.byte	0x07
	.zero		1


	//   ....[80]....
        /*05f0*/ 	.word	0x00004690
        /*05f4*/ 	.word	0x000000ff
        /*05f8*/ 	.word	0x00000078
        /*05fc*/ 	.short	0x010b
        /*05fe*/ 	.byte	0x07
	.zero		1


	//   ....[81]....
        /*0600*/ 	.word	0x000046b0
        /*0604*/ 	.word	0x000000ff
        /*0608*/ 	.word	0x00000000
        /*060c*/ 	.short	0x0101
        /*060e*/ 	.byte	0x0d
	.zero		1


	//   ....[82]....
        /*0610*/ 	.word	0x000046e0
        /*0614*/ 	.word	0x000000ff
        /*0618*/ 	.word	0x00000080
        /*061c*/ 	.short	0x010a
        /*061e*/ 	.byte	0x07
	.zero		1


	//   ....[83]....
        /*0620*/ 	.word	0x00004720
        /*0624*/ 	.word	0x00000000
        /*0628*/ 	.word	0x00000088
        /*062c*/ 	.short	0x010a
        /*062e*/ 	.byte	0xff
	.zero		1


	//   ....[84]....
        /*0630*/ 	.word	0x00004a60
        /*0634*/ 	.word	0x00000000
        /*0638*/ 	.word	0x000000a0
        /*063c*/ 	.short	0x010a
        /*063e*/ 	.byte	0xff
	.zero		1


	//   ....[85]....
        /*0640*/ 	.word	0x00004b70
        /*0644*/ 	.word	0x00000000
        /*0648*/ 	.word	0x00000000
        /*064c*/ 	.short	0x0101
        /*064e*/ 	.byte	0xff
	.zero		1


	//   ....[86]....
        /*0650*/ 	.word	0x000055c0
        /*0654*/ 	.word	0x00000000
        /*0658*/ 	.word	0x00000070
        /*065c*/ 	.short	0x010a
        /*065e*/ 	.byte	0xff
	.zero		1


	//   ....[87]....
        /*0660*/ 	.word	0x00005630
        /*0664*/ 	.word	0x00000071
        /*0668*/ 	.word	0x000000c0
        /*066c*/ 	.short	0x010a
        /*066e*/ 	.byte	0xff
	.zero		1


	//   ....[88]....
        /*0670*/ 	.word	0x00005710
        /*0674*/ 	.word	0x00000000
        /*0678*/ 	.word	0x00000070
        /*067c*/ 	.short	0x010a
        /*067e*/ 	.byte	0xff
	.zero		1


	//   ....[89]....
        /*0680*/ 	.word	0x00005850
        /*0684*/ 	.word	0x00000000
        /*0688*/ 	.word	0x00000000
        /*068c*/ 	.short	0x0101
        /*068e*/ 	.byte	0xff
	.zero		1


	//   ....[90]....
        /*0690*/ 	.word	0x000058b0
        /*0694*/ 	.word	0x00000071
        /*0698*/ 	.word	0x000000c0
        /*069c*/ 	.short	0x010a
        /*069e*/ 	.byte	0xff
	.zero		1


	//   ....[91]....
        /*06a0*/ 	.word	0x00006400
        /*06a4*/ 	.word	0x00000020
        /*06a8*/ 	.word	0x00000070
        /*06ac*/ 	.short	0x010a
        /*06ae*/ 	.byte	0xff
	.zero		1


	//   ....[92]....
        /*06b0*/ 	.word	0x000064c0
        /*06b4*/ 	.word	0x00000020
        /*06b8*/ 	.word	0x00000070
        /*06bc*/ 	.short	0x010a
        /*06be*/ 	.byte	0xff
	.zero		1


	//   ....[93]....
        /*06c0*/ 	.word	0x000065e0
        /*06c4*/ 	.word	0x00000003
        /*06c8*/ 	.word	0x00000000
        /*06cc*/ 	.short	0x0101
        /*06ce*/ 	.byte	0xff
	.zero		1


	//   ....[94]....
        /*06d0*/ 	.word	0x00006a20
        /*06d4*/ 	.word	0x000000ff
        /*06d8*/ 	.word	0x00000000
        /*06dc*/ 	.short	0x0101
        /*06de*/ 	.byte	0x05
	.zero		1


	//   ....[95]....
        /*06e0*/ 	.word	0x00007260
        /*06e4*/ 	.word	0x00000003
        /*06e8*/ 	.word	0x00000110
        /*06ec*/ 	.short	0x010a
        /*06ee*/ 	.byte	0xff
	.zero		1


	//   ....[96]....
        /*06f0*/ 	.word	0x000072c0
        /*06f4*/ 	.word	0x00000002
        /*06f8*/ 	.word	0x00000038
        /*06fc*/ 	.short	0x010a
        /*06fe*/ 	.byte	0xff
	.zero		1


	//   ....[97]....
        /*0700*/ 	.word	0x00007320
        /*0704*/ 	.word	0x00000002
        /*0708*/ 	.word	0x00000038
        /*070c*/ 	.short	0x010a
        /*070e*/ 	.byte	0xff
	.zero		1


	//   ....[98]....
        /*0710*/ 	.word	0x00007370
        /*0714*/ 	.word	0x00000002
        /*0718*/ 	.word	0x000000a0
        /*071c*/ 	.short	0x010a
        /*071e*/ 	.byte	0xff
	.zero		1


	//   ....[99]....
        /*0720*/ 	.word	0x000073d0
        /*0724*/ 	.word	0x00000000
        /*0728*/ 	.word	0x00000000
        /*072c*/ 	.short	0x010a
        /*072e*/ 	.byte	0xff
	.zero		1


	//   ....[100]....
        /*0730*/ 	.word	0x00007430
        /*0734*/ 	.word	0x00000000
        /*0738*/ 	.word	0x00000000
        /*073c*/ 	.short	0x010a
        /*073e*/ 	.byte	0xff
	.zero		1


	//   ....[101]....
        /*0740*/ 	.word	0x00007490
        /*0744*/ 	.word	0x00000000
        /*0748*/ 	.word	0x00000000
        /*074c*/ 	.short	0x010a
        /*074e*/ 	.byte	0xff
	.zero		1


	//   ....[102]....
        /*0750*/ 	.word	0x000074f0
        /*0754*/ 	.word	0x00000000
        /*0758*/ 	.word	0x00000000
        /*075c*/ 	.short	0x010a
        /*075e*/ 	.byte	0xff
	.zero		1


	//   ....[103]....
        /*0760*/ 	.word	0x00007550
        /*0764*/ 	.word	0x00000000
        /*0768*/ 	.word	0x00000000
        /*076c*/ 	.short	0x010a
        /*076e*/ 	.byte	0xff
	.zero		1


	//   ....[104]....
        /*0770*/ 	.word	0x000075b0
        /*0774*/ 	.word	0x00000000
        /*0778*/ 	.word	0x00000000
        /*077c*/ 	.short	0x010a
        /*077e*/ 	.byte	0xff
	.zero		1


	//   ....[105]....
        /*0780*/ 	.word	0x00007600
        /*0784*/ 	.word	0x00000000
        /*0788*/ 	.word	0x00000100
        /*078c*/ 	.short	0x010a
        /*078e*/ 	.byte	0xff
	.zero		1


	//   ....[106]....
        /*0790*/ 	.word	0x00007660
        /*0794*/ 	.word	0x00000000
        /*0798*/ 	.word	0x000000b0
        /*079c*/ 	.short	0x010a
        /*079e*/ 	.byte	0xff
	.zero		1


	//   ....[107]....
        /*07a0*/ 	.word	0x000076b0
        /*07a4*/ 	.word	0x00000000
        /*07a8*/ 	.word	0x000000a0
        /*07ac*/ 	.short	0x010a
        /*07ae*/ 	.byte	0xff
	.zero		1


	//   ....[108]....
        /*07b0*/ 	.word	0x00007710
        /*07b4*/ 	.word	0x00000000
        /*07b8*/ 	.word	0x000000b0
        /*07bc*/ 	.short	0x010a
        /*07be*/ 	.byte	0xff
	.zero		1


	//   ....[109]....
        /*07c0*/ 	.word	0x00007760
        /*07c4*/ 	.word	0x00000000
        /*07c8*/ 	.word	0x000000a0
        /*07cc*/ 	.short	0x010a
        /*07ce*/ 	.byte	0xff
	.zero		1


	//   ....[110]....
        /*07d0*/ 	.word	0x000077c0
        /*07d4*/ 	.word	0x00000003
        /*07d8*/ 	.word	0x000000e0
        /*07dc*/ 	.short	0x010a
        /*07de*/ 	.byte	0xff
	.zero		1


	//   ....[111]....
        /*07e0*/ 	.word	0x00007820
        /*07e4*/ 	.word	0x00000000
        /*07e8*/ 	.word	0x00000000
        /*07ec*/ 	.short	0x010a
        /*07ee*/ 	.byte	0xff
	.zero		1


	//   ....[112]....
        /*07f0*/ 	.word	0x00007880
        /*07f4*/ 	.word	0x00000000
        /*07f8*/ 	.word	0x00000000
        /*07fc*/ 	.short	0x010a
        /*07fe*/ 	.byte	0xff
	.zero		1


	//   ....[113]....
        /*0800*/ 	.word	0x000078e0
        /*0804*/ 	.word	0x00000000
        /*0808*/ 	.word	0x00000000
        /*080c*/ 	.short	0x010a
        /*080e*/ 	.byte	0xff
	.zero		1


	//   ....[114]....
        /*0810*/ 	.word	0x00007940
        /*0814*/ 	.word	0x00000000
        /*0818*/ 	.word	0x00000000
        /*081c*/ 	.short	0x010a
        /*081e*/ 	.byte	0xff
	.zero		1


	//   ....[115]....
        /*0820*/ 	.word	0x000079a0
        /*0824*/ 	.word	0x00000000
        /*0828*/ 	.word	0x00000000
        /*082c*/ 	.short	0x010a
        /*082e*/ 	.byte	0xff
	.zero		1


	//   ....[116]....
        /*0830*/ 	.word	0x000079f0
        /*0834*/ 	.word	0x00000000
        /*0838*/ 	.word	0x000000a0
        /*083c*/ 	.short	0x010a
        /*083e*/ 	.byte	0xff
	.zero		1


	//   ....[117]....
        /*0840*/ 	.word	0x00007a50
        /*0844*/ 	.word	0x00000000
        /*0848*/ 	.word	0x00000098
        /*084c*/ 	.short	0x010a
        /*084e*/ 	.byte	0xff
	.zero		1


	//   ....[118]....
        /*0850*/ 	.word	0x00007ab0
        /*0854*/ 	.word	0x00000003
        /*0858*/ 	.word	0x00000080
        /*085c*/ 	.short	0x010a
        /*085e*/ 	.byte	0xff
	.zero		1


	//   ....[119]....
        /*0860*/ 	.word	0x00007b10
        /*0864*/ 	.word	0x00000003
        /*0868*/ 	.word	0x00000088
        /*086c*/ 	.short	0x010a
        /*086e*/ 	.byte	0xff
	.zero		1


	//   ....[120]....
        /*0870*/ 	.word	0x00007b70
        /*0874*/ 	.word	0x00000000
        /*0878*/ 	.word	0x00000080
        /*087c*/ 	.short	0x010a
        /*087e*/ 	.byte	0xff
	.zero		1


	//   ....[121]....
        /*0880*/ 	.word	0x00007bc0
        /*0884*/ 	.word	0x00000000
        /*0888*/ 	.word	0x000000a0
        /*088c*/ 	.short	0x010a
        /*088e*/ 	.byte	0xff
	.zero		1


	//   ....[122]....
        /*0890*/ 	.word	0x00007c10
        /*0894*/ 	.word	0x00000000
        /*0898*/ 	.word	0x00000070
        /*089c*/ 	.short	0x010a
        /*089e*/ 	.byte	0xff
	.zero		1


	//   ....[123]....
        /*08a0*/ 	.word	0x00007c60
        /*08a4*/ 	.word	0x00000071
        /*08a8*/ 	.word	0x000000c0
        /*08ac*/ 	.short	0x010a
        /*08ae*/ 	.byte	0xff
	.zero		1


	//   ....[124]....
        /*08b0*/ 	.word	0x00007cb0
        /*08b4*/ 	.word	0x00000020
        /*08b8*/ 	.word	0x00000070
        /*08bc*/ 	.short	0x010a
        /*08be*/ 	.byte	0xff
	.zero		1


	//----- nvinfo : EIATTR_NUM_MBARRIERS
	.align		4
.L_47:
        /*08c0*/ 	.byte	0x03, 0x38
        /*08c2*/ 	.short	0x0024


	//----- nvinfo : EIATTR_EXIT_INSTR_OFFSETS
	.align		4
        /*08c4*/ 	.byte	0x04, 0x1c
        /*08c6*/ 	.short	(.L_49 - .L_48)


	//   ....[0]....
.L_48:
        /*08c8*/ 	.word	0x000026e0


	//   ....[1]....
        /*08cc*/ 	.word	0x00002bd0


	//   ....[2]....
        /*08d0*/ 	.word	0x00002c30


	//   ....[3]....
        /*08d4*/ 	.word	0x00003a40


	//   ....[4]....
        /*08d8*/ 	.word	0x00004750


	//   ....[5]....
        /*08dc*/ 	.word	0x00004790


	//   ....[6]....
        /*08e0*/ 	.word	0x00007250


	//----- nvinfo : EIATTR_MAX_THREADS
	.align		4
.L_49:
        /*08e4*/ 	.byte	0x04, 0x05
        /*08e6*/ 	.short	(.L_51 - .L_50)
.L_50:
        /*08e8*/ 	.word	0x00000100
        /*08ec*/ 	.word	0x00000001
        /*08f0*/ 	.word	0x00000001


	//----- nvinfo : EIATTR_CRS_STACK_SIZE
	.align		4
.L_51:
        /*08f4*/ 	.byte	0x04, 0x1e
        /*08f6*/ 	.short	(.L_53 - .L_52)
.L_52:
        /*08f8*/ 	.word	0x00000000


	//----- nvinfo : EIATTR_CBANK_PARAM_SIZE
	.align		4
.L_53:
        /*08fc*/ 	.byte	0x03, 0x19
        /*08fe*/ 	.short	0x0800


	//----- nvinfo : EIATTR_PARAM_CBANK
	.align		4
        /*0900*/ 	.byte	0x04, 0x0a
        /*0902*/ 	.short	(.L_55 - .L_54)
	.align		4
.L_54:
        /*0904*/ 	.word	index@(.nv.constant0._ZN7cutlass13device_kernelINS_4gemm6kernel13GemmUniversalIN4cute5tupleIJiiiiEEENS1_10collective13CollectiveMmaINS1_35MainloopSm100TmaUmmaWarpSpecializedILi7ELi2ELi4ENS5_IJNS4_1CILi1EEESB_SB_EEEEENS5_IJNSA_ILi64EEENSA_ILi128EEENSA_ILi32EEEEEENS_12float_e4m3_tENS5_IJlSB_lEEESI_SJ_NS4_8TiledMMAINS4_8MMA_AtomIJNS4_10MMA_TraitsINS4_19SM100_MMA_F8F6F4_SSEJSI_SI_fSE_SF_NS4_17integral_constantINS4_4UMMA5MajorELSQ_0EEESR_NSO_INSP_7ScaleInELSS_0EEEST_EEEEEENS4_6LayoutISC_NS5_IJNSA_ILi0EEESX_SX_EEEEENS5_IJNS4_10UnderscoreES10_S10_EEEEENS4_13SM90_TMA_LOADENS4_14ComposedLayoutINS4_7SwizzleILi1ELi4ELi3EEENS4_18smem_ptr_flag_bitsILi8EEENSW_INS5_IJNSA_ILi8EEESG_EEENS5_IJSG_SB_EEEEEEEvNS4_8identityES13_S1D_vS1E_EENS_8epilogue10collective18CollectiveEpilogueINS1G_23Sm100TmaWarpSpecializedILi2ELi2ELi32ELb0ELb0EEEJSH_NS5_IJNSW_ISE_SB_EES1L_EEESI_SJ_SI_SJ_NS1G_6fusion15FusionCallbacksIS1K_NS1N_17LinearCombinationISI_fSI_fLNS_15FloatRoundStyleE2EEESH_S1M_JEEENS4_5SM1004TMEM4LOAD26SM100_TMEM_LOAD_16dp32b32xES13_NS14_INS15_ILi2ELi4ELi3EEES18_NSW_INS5_IJS19_SE_EEENS5_IJSE_SB_EEEEEEENS4_39AutoVectorizingCopyWithAssumedAlignmentILi128EEENS4_14SM90_TMA_STOREES21_S23_S23_EEEvvEEEEvNT_6ParamsE)
        /*0908*/ 	.short	0x0380
        /*090a*/ 	.short	0x0800


	//----- nvinfo : EIATTR_SW_WAR
	.align		4
.L_55:
        /*090c*/ 	.byte	0x04, 0x36
        /*090e*/ 	.short	(.L_57 - .L_56)
.L_56:
        /*0910*/ 	.word	0x00000008
.L_57:


//--------------------- .nv.callgraph             --------------------------
	.section	.nv.callgraph,"",@"SHT_CUDA_CALLGRAPH"
	.align	4
	.sectionentsize	8
	.align		4
        /*0000*/ 	.word	0x00000000
	.align		4
        /*0004*/ 	.word	0xffffffff
	.align		4
        /*0008*/ 	.word	index@(_ZN7cutlass13device_kernelINS_4gemm6kernel13GemmUniversalIN4cute5tupleIJiiiiEEENS1_10collective13CollectiveMmaINS1_35MainloopSm100TmaUmmaWarpSpecializedILi7ELi2ELi4ENS5_IJNS4_1CILi1EEESB_SB_EEEEENS5_IJNSA_ILi64EEENSA_ILi128EEENSA_ILi32EEEEEENS_12float_e4m3_tENS5_IJlSB_lEEESI_SJ_NS4_8TiledMMAINS4_8MMA_AtomIJNS4_10MMA_TraitsINS4_19SM100_MMA_F8F6F4_SSEJSI_SI_fSE_SF_NS4_17integral_constantINS4_4UMMA5MajorELSQ_0EEESR_NSO_INSP_7ScaleInELSS_0EEEST_EEEEEENS4_6LayoutISC_NS5_IJNSA_ILi0EEESX_SX_EEEEENS5_IJNS4_10UnderscoreES10_S10_EEEEENS4_13SM90_TMA_LOADENS4_14ComposedLayoutINS4_7SwizzleILi1ELi4ELi3EEENS4_18smem_ptr_flag_bitsILi8EEENSW_INS5_IJNSA_ILi8EEESG_EEENS5_IJSG_SB_EEEEEEEvNS4_8identityES13_S1D_vS1E_EENS_8epilogue10collective18CollectiveEpilogueINS1G_23Sm100TmaWarpSpecializedILi2ELi2ELi32ELb0ELb0EEEJSH_NS5_IJNSW_ISE_SB_EES1L_EEESI_SJ_SI_SJ_NS1G_6fusion15FusionCallbacksIS1K_NS1N_17LinearCombinationISI_fSI_fLNS_15FloatRoundStyleE2EEESH_S1M_JEEENS4_5SM1004TMEM4LOAD26SM100_TMEM_LOAD_16dp32b32xES13_NS14_INS15_ILi2ELi4ELi3EEES18_NSW_INS5_IJS19_SE_EEENS5_IJSE_SB_EEEEEEENS4_39AutoVectorizingCopyWithAssumedAlignmentILi128EEENS4_14SM90_TMA_STOREES21_S23_S23_EEEvvEEEEvNT_6ParamsE)
	.align		4
        /*000c*/ 	.word	index@(__assertfail)
	.align		4
        /*0010*/ 	.word	0x00000000
	.align		4
        /*0014*/ 	.word	0xfffffffe
	.align		4
        /*0018*/ 	.word	0x00000000
	.align		4
        /*001c*/ 	.word	0xfffffffd
	.align		4
        /*0020*/ 	.word	0x00000000
	.align		4
        /*0024*/ 	.word	0xfffffffc


//--------------------- .nv.constant4             --------------------------
	.section	.nv.constant4,"a",@progbits
	.align	8
	.align		8
.nv.constant4:
        /*0000*/ 	.dword	__assertfail
	.align		8
        /*0008*/ 	.dword	__unnamed_1
	.align		8
        /*0010*/ 	.dword	__unnamed_2
	.align		8
        /*0018*/ 	.dword	_ZN40_INTERNAL_d5d6f1e1_4_k_cu_b9b5f777_221924cuda3std3__45__cpo5beginE
	.align		8
        /*0020*/ 	.dword	_ZN40_INTERNAL_d5d6f1e1_4_k_cu_b9b5f777_221924cuda3std3__45__cpo3endE
	.align		8
        /*0028*/ 	.dword	_ZN40_INTERNAL_d5d6f1e1_4_k_cu_b9b5f777_221924cuda3std3__45__cpo6cbeginE
	.align		8
        /*0030*/ 	.dword	_ZN40_INTERNAL_d5d6f1e1_4_k_cu_b9b5f777_221924cuda3std3__45__cpo4cendE
	.align		8
        /*0038*/ 	.dword	_ZN40_INTERNAL_d5d6f1e1_4_k_cu_b9b5f777_221924cuda3std3__442_GLOBAL__N__d5d6f1e1_4_k_cu_b9b5f777_221926ignoreE
	.align		8
        /*0040*/ 	.dword	_ZN40_INTERNAL_d5d6f1e1_4_k_cu_b9b5f777_221924cuda3std3__419piecewise_constructE
	.align		8
        /*0048*/ 	.dword	_ZN40_INTERNAL_d5d6f1e1_4_k_cu_b9b5f777_221924cuda3std3__48in_placeE
	.align		8
        /*0050*/ 	.dword	_ZN40_INTERNAL_d5d6f1e1_4_k_cu_b9b5f777_221924cuda3std6ranges3__45__cpo4swapE
	.align		8
        /*0058*/ 	.dword	_ZN40_INTERNAL_d5d6f1e1_4_k_cu_b9b5f777_221924cuda3std6ranges3__45__cpo9iter_moveE
	.align		8
        /*0060*/ 	.dword	_ZN40_INTERNAL_d5d6f1e1_4_k_cu_b9b5f777_221924cute7productE
	.align		8
        /*0068*/ 	.dword	_ZN40_INTERNAL_d5d6f1e1_4_k_cu_b9b5f777_221924cute1_E
	.align		8
        /*0070*/ 	.dword	$str$25
	.align		8
        /*0078*/ 	.dword	$str$26
	.align		8
        /*0080*/ 	.dword	$str$27
	.align		8
        /*0088*/ 	.dword	$str$28


//--------------------- .text._ZN7cutlass13device_kernelINS_4gemm6kernel13GemmUniversalIN4cute5tupleIJiiiiEEENS1_10collective13CollectiveMmaINS1_35MainloopSm100TmaUmmaWarpSpecializedILi7ELi2ELi4ENS5_IJNS4_1CILi1EEESB_SB_EEEEENS5_IJNSA_ILi64EEENSA_ILi128EEENSA_ILi32EEEEEENS_12float_e4m3_tENS5_IJlSB_lEEESI_SJ_NS4_8TiledMMAINS4_8MMA_AtomIJNS4_10MMA_TraitsINS4_19SM100_MMA_F8F6F4_SSEJSI_SI_fSE_SF_NS4_17integral_constantINS4_4UMMA5MajorELSQ_0EEESR_NSO_INSP_7ScaleInELSS_0EEEST_EEEEEENS4_6LayoutISC_NS5_IJNSA_ILi0EEESX_SX_EEEEENS5_IJNS4_10UnderscoreES10_S10_EEEEENS4_13SM90_TMA_LOADENS4_14ComposedLayoutINS4_7SwizzleILi1ELi4ELi3EEENS4_18smem_ptr_flag_bitsILi8EEENSW_INS5_IJNSA_ILi8EEESG_EEENS5_IJSG_SB_EEEEEEEvNS4_8identityES13_S1D_vS1E_EENS_8epilogue10collective18CollectiveEpilogueINS1G_23Sm100TmaWarpSpecializedILi2ELi2ELi32ELb0ELb0EEEJSH_NS5_IJNSW_ISE_SB_EES1L_EEESI_SJ_SI_SJ_NS1G_6fusion15FusionCallbacksIS1K_NS1N_17LinearCombinationISI_fSI_fLNS_15FloatRoundStyleE2EEESH_S1M_JEEENS4_5SM1004TMEM4LOAD26SM100_TMEM_LOAD_16dp32b32xES13_NS14_INS15_ILi2ELi4ELi3EEES18_NSW_INS5_IJS19_SE_EEENS5_IJSE_SB_EEEEEEENS4_39AutoVectorizingCopyWithAssumedAlignmentILi128EEENS4_14SM90_TMA_STOREES21_S23_S23_EEEvvEEEEvNT_6ParamsE --------------------------
	.section	.text._ZN7cutlass13device_kernelINS_4gemm6kernel13GemmUniversalIN4cute5tupleIJiiiiEEENS1_10collective13CollectiveMmaINS1_35MainloopSm100TmaUmmaWarpSpecializedILi7ELi2ELi4ENS5_IJNS4_1CILi1EEESB_SB_EEEEENS5_IJNSA_ILi64EEENSA_ILi128EEENSA_ILi32EEEEEENS_12float_e4m3_tENS5_IJlSB_lEEESI_SJ_NS4_8TiledMMAINS4_8MMA_AtomIJNS4_10MMA_TraitsINS4_19SM100_MMA_F8F6F4_SSEJSI_SI_fSE_SF_NS4_17integral_constantINS4_4UMMA5MajorELSQ_0EEESR_NSO_INSP_7ScaleInELSS_0EEEST_EEEEEENS4_6LayoutISC_NS5_IJNSA_ILi0EEESX_SX_EEEEENS5_IJNS4_10UnderscoreES10_S10_EEEEENS4_13SM90_TMA_LOADENS4_14ComposedLayoutINS4_7SwizzleILi1ELi4ELi3EEENS4_18smem_ptr_flag_bitsILi8EEENSW_INS5_IJNSA_ILi8EEESG_EEENS5_IJSG_SB_EEEEEEEvNS4_8identityES13_S1D_vS1E_EENS_8epilogue10collective18CollectiveEpilogueINS1G_23Sm100TmaWarpSpecializedILi2ELi2ELi32ELb0ELb0EEEJSH_NS5_IJNSW_ISE_SB_EES1L_EEESI_SJ_SI_SJ_NS1G_6fusion15FusionCallbacksIS1K_NS1N_17LinearCombinationISI_fSI_fLNS_15FloatRoundStyleE2EEESH_S1M_JEEENS4_5SM1004TMEM4LOAD26SM100_TMEM_LOAD_16dp32b32xES13_NS14_INS15_ILi2ELi4ELi3EEES18_NSW_INS5_IJS19_SE_EEENS5_IJSE_SB_EEEEEEENS4_39AutoVectorizingCopyWithAssumedAlignmentILi128EEENS4_14SM90_TMA_STOREES21_S23_S23_EEEvvEEEEvNT_6ParamsE,"ax",@progbits
	.align	128
.text._ZN7cutlass13device_kernelINS_4gemm6kernel13GemmUniversalIN4cute5tupleIJiiiiEEENS1_10collective13CollectiveMmaINS1_35MainloopSm100TmaUmmaWarpSpecializedILi7ELi2ELi4ENS5_IJNS4_1CILi1EEESB_SB_EEEEENS5_IJNSA_ILi64EEENSA_ILi128EEENSA_ILi32EEEEEENS_12float_e4m3_tENS5_IJlSB_lEEESI_SJ_NS4_8TiledMMAINS4_8MMA_AtomIJNS4_10MMA_TraitsINS4_19SM100_MMA_F8F6F4_SSEJSI_SI_fSE_SF_NS4_17integral_constantINS4_4UMMA5MajorELSQ_0EEESR_NSO_INSP_7ScaleInELSS_0EEEST_EEEEEENS4_6LayoutISC_NS5_IJNSA_ILi0EEESX_SX_EEEEENS5_IJNS4_10UnderscoreES10_S10_EEEEENS4_13SM90_TMA_LOADENS4_14ComposedLayoutINS4_7SwizzleILi1ELi4ELi3EEENS4_18smem_ptr_flag_bitsILi8EEENSW_INS5_IJNSA_ILi8EEESG_EEENS5_IJSG_SB_EEEEEEEvNS4_8identityES13_S1D_vS1E_EENS_8epilogue10collective18CollectiveEpilogueINS1G_23Sm100TmaWarpSpecializedILi2ELi2ELi32ELb0ELb0EEEJSH_NS5_IJNSW_ISE_SB_EES1L_EEESI_SJ_SI_SJ_NS1G_6fusion15FusionCallbacksIS1K_NS1N_17LinearCombinationISI_fSI_fLNS_15FloatRoundStyleE2EEESH_S1M_JEEENS4_5SM1004TMEM4LOAD26SM100_TMEM_LOAD_16dp32b32xES13_NS14_INS15_ILi2ELi4ELi3EEES18_NSW_INS5_IJS19_SE_EEENS5_IJSE_SB_EEEEEEENS4_39AutoVectorizingCopyWithAssumedAlignmentILi128EEENS4_14SM90_TMA_STOREES21_S23_S23_EEEvvEEEEvNT_6ParamsE:
        .type           _ZN7cutlass13device_kernelINS_4gemm6kernel13GemmUniversalIN4cute5tupleIJiiiiEEENS1_10collective13CollectiveMmaINS1_35MainloopSm100TmaUmmaWarpSpecializedILi7ELi2ELi4ENS5_IJNS4_1CILi1EEESB_SB_EEEEENS5_IJNSA_ILi64EEENSA_ILi128EEENSA_ILi32EEEEEENS_12float_e4m3_tENS5_IJlSB_lEEESI_SJ_NS4_8TiledMMAINS4_8MMA_AtomIJNS4_10MMA_TraitsINS4_19SM100_MMA_F8F6F4_SSEJSI_SI_fSE_SF_NS4_17integral_constantINS4_4UMMA5MajorELSQ_0EEESR_NSO_INSP_7ScaleInELSS_0EEEST_EEEEEENS4_6LayoutISC_NS5_IJNSA_ILi0EEESX_SX_EEEEENS5_IJNS4_10UnderscoreES10_S10_EEEEENS4_13SM90_TMA_LOADENS4_14ComposedLayoutINS4_7SwizzleILi1ELi4ELi3EEENS4_18smem_ptr_flag_bitsILi8EEENSW_INS5_IJNSA_ILi8EEESG_EEENS5_IJSG_SB_EEEEEEEvNS4_8identityES13_S1D_vS1E_EENS_8epilogue10collective18CollectiveEpilogueINS1G_23Sm100TmaWarpSpecializedILi2ELi2ELi32ELb0ELb0EEEJSH_NS5_IJNSW_ISE_SB_EES1L_EEESI_SJ_SI_SJ_NS1G_6fusion15FusionCallbacksIS1K_NS1N_17LinearCombinationISI_fSI_fLNS_15FloatRoundStyleE2EEESH_S1M_JEEENS4_5SM1004TMEM4LOAD26SM100_TMEM_LOAD_16dp32b32xES13_NS14_INS15_ILi2ELi4ELi3EEES18_NSW_INS5_IJS19_SE_EEENS5_IJSE_SB_EEEEEEENS4_39AutoVectorizingCopyWithAssumedAlignmentILi128EEENS4_14SM90_TMA_STOREES21_S23_S23_EEEvvEEEEvNT_6ParamsE,@function
        .size           _ZN7cutlass13device_kernelINS_4gemm6kernel13GemmUniversalIN4cute5tupleIJiiiiEEENS1_10collective13CollectiveMmaINS1_35MainloopSm100TmaUmmaWarpSpecializedILi7ELi2ELi4ENS5_IJNS4_1CILi1EEESB_SB_EEEEENS5_IJNSA_ILi64EEENSA_ILi128EEENSA_ILi32EEEEEENS_12float_e4m3_tENS5_IJlSB_lEEESI_SJ_NS4_8TiledMMAINS4_8MMA_AtomIJNS4_10MMA_TraitsINS4_19SM100_MMA_F8F6F4_SSEJSI_SI_fSE_SF_NS4_17integral_constantINS4_4UMMA5MajorELSQ_0EEESR_NSO_INSP_7ScaleInELSS_0EEEST_EEEEEENS4_6LayoutISC_NS5_IJNSA_ILi0EEESX_SX_EEEEENS5_IJNS4_10UnderscoreES10_S10_EEEEENS4_13SM90_TMA_LOADENS4_14ComposedLayoutINS4_7SwizzleILi1ELi4ELi3EEENS4_18smem_ptr_flag_bitsILi8EEENSW_INS5_IJNSA_ILi8EEESG_EEENS5_IJSG_SB_EEEEEEEvNS4_8identityES13_S1D_vS1E_EENS_8epilogue10collective18CollectiveEpilogueINS1G_23Sm100TmaWarpSpecializedILi2ELi2ELi32ELb0ELb0EEEJSH_NS5_IJNSW_ISE_SB_EES1L_EEESI_SJ_SI_SJ_NS1G_6fusion15FusionCallbacksIS1K_NS1N_17LinearCombinationISI_fSI_fLNS_15FloatRoundStyleE2EEESH_S1M_JEEENS4_5SM1004TMEM4LOAD26SM100_TMEM_LOAD_16dp32b32xES13_NS14_INS15_ILi2ELi4ELi3EEES18_NSW_INS5_IJS19_SE_EEENS5_IJSE_SB_EEEEEEENS4_39AutoVectorizingCopyWithAssumedAlignmentILi128EEENS4_14SM90_TMA_STOREES21_S23_S23_EEEvvEEEEvNT_6ParamsE,(.L_x_151 - _ZN7cutlass13device_kernelINS_4gemm6kernel13GemmUniversalIN4cute5tupleIJiiiiEEENS1_10collective13CollectiveMmaINS1_35MainloopSm100TmaUmmaWarpSpecializedILi7ELi2ELi4ENS5_IJNS4_1CILi1EEESB_SB_EEEEENS5_IJNSA_ILi64EEENSA_ILi128EEENSA_ILi32EEEEEENS_12float_e4m3_tENS5_IJlSB_lEEESI_SJ_NS4_8TiledMMAINS4_8MMA_AtomIJNS4_10MMA_TraitsINS4_19SM100_MMA_F8F6F4_SSEJSI_SI_fSE_SF_NS4_17integral_constantINS4_4UMMA5MajorELSQ_0EEESR_NSO_INSP_7ScaleInELSS_0EEEST_EEEEEENS4_6LayoutISC_NS5_IJNSA_ILi0EEESX_SX_EEEEENS5_IJNS4_10UnderscoreES10_S10_EEEEENS4_13SM90_TMA_LOADENS4_14ComposedLayoutINS4_7SwizzleILi1ELi4ELi3EEENS4_18smem_ptr_flag_bitsILi8EEENSW_INS5_IJNSA_ILi8EEESG_EEENS5_IJSG_SB_EEEEEEEvNS4_8identityES13_S1D_vS1E_EENS_8epilogue10collective18CollectiveEpilogueINS1G_23Sm100TmaWarpSpecializedILi2ELi2ELi32ELb0ELb0EEEJSH_NS5_IJNSW_ISE_SB_EES1L_EEESI_SJ_SI_SJ_NS1G_6fusion15FusionCallbacksIS1K_NS1N_17LinearCombinationISI_fSI_fLNS_15FloatRoundStyleE2EEESH_S1M_JEEENS4_5SM1004TMEM4LOAD26SM100_TMEM_LOAD_16dp32b32xES13_NS14_INS15_ILi2ELi4ELi3EEES18_NSW_INS5_IJS19_SE_EEENS5_IJSE_SB_EEEEEEENS4_39AutoVectorizingCopyWithAssumedAlignmentILi128EEENS4_14SM90_TMA_STOREES21_S23_S23_EEEvvEEEEvNT_6ParamsE)
        .other          _ZN7cutlass13device_kernelINS_4gemm6kernel13GemmUniversalIN4cute5tupleIJiiiiEEENS1_10collective13CollectiveMmaINS1_35MainloopSm100TmaUmmaWarpSpecializedILi7ELi2ELi4ENS5_IJNS4_1CILi1EEESB_SB_EEEEENS5_IJNSA_ILi64EEENSA_ILi128EEENSA_ILi32EEEEEENS_12float_e4m3_tENS5_IJlSB_lEEESI_SJ_NS4_8TiledMMAINS4_8MMA_AtomIJNS4_10MMA_TraitsINS4_19SM100_MMA_F8F6F4_SSEJSI_SI_fSE_SF_NS4_17integral_constantINS4_4UMMA5MajorELSQ_0EEESR_NSO_INSP_7ScaleInELSS_0EEEST_EEEEEENS4_6LayoutISC_NS5_IJNSA_ILi0EEESX_SX_EEEEENS5_IJNS4_10UnderscoreES10_S10_EEEEENS4_13SM90_TMA_LOADENS4_14ComposedLayoutINS4_7SwizzleILi1ELi4ELi3EEENS4_18smem_ptr_flag_bitsILi8EEENSW_INS5_IJNSA_ILi8EEESG_EEENS5_IJSG_SB_EEEEEEEvNS4_8identityES13_S1D_vS1E_EENS_8epilogue10collective18CollectiveEpilogueINS1G_23Sm100TmaWarpSpecializedILi2ELi2ELi32ELb0ELb0EEEJSH_NS5_IJNSW_ISE_SB_EES1L_EEESI_SJ_SI_SJ_NS1G_6fusion15FusionCallbacksIS1K_NS1N_17LinearCombinationISI_fSI_fLNS_15FloatRoundStyleE2EEESH_S1M_JEEENS4_5SM1004TMEM4LOAD26SM100_TMEM_LOAD_16dp32b32xES13_NS14_INS15_ILi2ELi4ELi3EEES18_NSW_INS5_IJS19_SE_EEENS5_IJSE_SB_EEEEEEENS4_39AutoVectorizingCopyWithAssumedAlignmentILi128EEENS4_14SM90_TMA_STOREES21_S23_S23_EEEvvEEEEvNT_6ParamsE,@"STO_CUDA_ENTRY STV_DEFAULT"
_ZN7cutlass13device_kernelINS_4gemm6kernel13GemmUniversalIN4cute5tupleIJiiiiEEENS1_10collective13CollectiveMmaINS1_35MainloopSm100TmaUmmaWarpSpecializedILi7ELi2ELi4ENS5_IJNS4_1CILi1EEESB_SB_EEEEENS5_IJNSA_ILi64EEENSA_ILi128EEENSA_ILi32EEEEEENS_12float_e4m3_tENS5_IJlSB_lEEESI_SJ_NS4_8TiledMMAINS4_8MMA_AtomIJNS4_10MMA_TraitsINS4_19SM100_MMA_F8F6F4_SSEJSI_SI_fSE_SF_NS4_17integral_constantINS4_4UMMA5MajorELSQ_0EEESR_NSO_INSP_7ScaleInELSS_0EEEST_EEEEEENS4_6LayoutISC_NS5_IJNSA_ILi0EEESX_SX_EEEEENS5_IJNS4_10UnderscoreES10_S10_EEEEENS4_13SM90_TMA_LOADENS4_14ComposedLayoutINS4_7SwizzleILi1ELi4ELi3EEENS4_18smem_ptr_flag_bitsILi8EEENSW_INS5_IJNSA_ILi8EEESG_EEENS5_IJSG_SB_EEEEEEEvNS4_8identityES13_S1D_vS1E_EENS_8epilogue10collective18CollectiveEpilogueINS1G_23Sm100TmaWarpSpecializedILi2ELi2ELi32ELb0ELb0EEEJSH_NS5_IJNSW_ISE_SB_EES1L_EEESI_SJ_SI_SJ_NS1G_6fusion15FusionCallbacksIS1K_NS1N_17LinearCombinationISI_fSI_fLNS_15FloatRoundStyleE2EEESH_S1M_JEEENS4_5SM1004TMEM4LOAD26SM100_TMEM_LOAD_16dp32b32xES13_NS14_INS15_ILi2ELi4ELi3EEES18_NSW_INS5_IJS19_SE_EEENS5_IJSE_SB_EEEEEEENS4_39AutoVectorizingCopyWithAssumedAlignmentILi128EEENS4_14SM90_TMA_STOREES21_S23_S23_EEEvvEEEEvNT_6ParamsE:
[----:B------:R-:W1:Y:S01]  /*0000*/  LDC R1, c[0x0][0x37c] ;  /* 0x0000df00ff017b82 */ /* 0x000e620000000800 */
[----:B------:R-:W2:Y:S01]  /*0010*/  S2R R108, SR_TID.X ;  /* 0x00000000006c7919 */ /* 0x000ea20000002100 */
[----:B------:R-:W3:Y:S01]  /*0020*/  LDCU.64 UR4, c[0x0][0x890] ;  /* 0x00011200ff0477ac */ /* 0x000ee20008000a00 */
[----:B------:R-:W-:Y:S02]  /*0030*/  PRMT R95, RZ, 0x7610, R95 ;  /* 0x00007610ff5f7816 */ /* 0x000fe4000000005f */
[----:B------:R-:W-:Y:S01]  /*0040*/  ELECT P5, URZ, PT ;  /* 0x0000000000ff782f */ /* 0x000fe200038a0000 */
[----:B------:R-:W4:Y:S01]  /*0050*/  LDCU.64 UR46, c[0x0][0x358] ;  /* 0x00006b00ff2e77ac */ /* 0x000f220008000a00 */
[----:B---3--:R-:W-:-:S04]  /*0060*/  UISETP.NE.U32.AND UP0, UPT, UR4, URZ, UPT ;  /* 0x000000ff0400728c */ /* 0x008fc8000bf05070 */
[----:B------:R-:W-:Y:S01]  /*0070*/  UISETP.NE.AND.EX UP0, UPT, UR5, URZ, UPT, UP0 ;  /* 0x000000ff0500728c */ /* 0x000fe2000bf05300 */
[----:B--2---:R-:W-:-:S05]  /*0080*/  SHF.R.U32.HI R101, RZ, 0x5, R108 ;  /* 0x00000005ff657819 */ /* 0x004fca000001166c */
[----:B------:R-:W2:Y:S02]  /*0090*/  SHFL.IDX PT, R0, R101, RZ, 0x1f ;  /* 0x00001fff65007589 */ /* 0x000ea400000e0000 */
[----:B--2---:R-:W-:Y:S01]  /*00a0*/  R2UR UR8, R0 ;  /* 0x00000000000872ca */ /* 0x004fe200000e0000 */
[----:B-1--4-:R-:W-:-:S14]  /*00b0*/  BRA.U UP0, `(.L_x_0) ;  /* 0x00000001002c7547 */ /* 0x012fdc000b800000 */
[----:B------:R-:W1:Y:S02]  /*00c0*/  LDCU.64 UR6, c[0x0][0x888] ;  /* 0x00011100ff0677ac */ /* 0x000e640008000a00 */
[----:B-1----:R-:W-:-:S04]  /*00d0*/  UISETP.NE.U32.AND UP0, UPT, UR6, URZ, UPT ;  /* 0x000000ff0600728c */ /* 0x002fc8000bf05070 */
[----:B------:R-:W-:-:S09]  /*00e0*/  UISETP.NE.AND.EX UP0, UPT, UR7, URZ, UPT, UP0 ;  /* 0x000000ff0700728c */ /* 0x000fd2000bf05300 */
[----:B------:R-:W-:Y:S05]  /*00f0*/  BRA.U !UP0, `(.L_x_1) ;  /* 0x0000000108107547 */ /* 0x000fea000b800000 */
[----:B------:R-:W1:Y:S02]  /*0100*/  LDC.64 R2, c[0x0][0x888] ;  /* 0x00022200ff027b82 */ /* 0x000e640000000a00 */
[----:B-1----:R1:W5:Y:S01]  /*0110*/  LDG.E R49, desc[UR46][R2.64] ;  /* 0x0000002e02317981 */ /* 0x002362000c1e1900 */
[----:B------:R-:W-:Y:S01]  /*0120*/  HFMA2 R95, -RZ, RZ, 0, 5.9604644775390625e-08 ;  /* 0x00000001ff5f7431 */ /* 0x000fe200000001ff */
[----:B------:R-:W-:Y:S05]  /*0130*/  BRA `(.L_x_0) ;  /* 0x00000000000c7947 */ /* 0x000fea0003800000 */
.L_x_1:
[----:B------:R-:W1:Y:S01]  /*0140*/  LDCU UR6, c[0x0][0x880] ;  /* 0x00011000ff0677ac */ /* 0x000e620008000800 */
[----:B------:R-:W-:Y:S01]  /*0150*/  HFMA2 R95, -RZ, RZ, 0, 5.9604644775390625e-08 ;  /* 0x00000001ff5f7431 */ /* 0x000fe200000001ff */
[----:B-1----:R-:W-:-:S07]  /*0160*/  MOV R49, UR6 ;  /* 0x0000000600317c02 */ /* 0x002fce0008000f00 */
.L_x_0:
[----:B------:R-:W2:Y:S02]  /*0170*/  LDCU.64 UR6, c[0x0][0x8b0] ;  /* 0x00011600ff0677ac */ /* 0x000ea40008000a00 */
[----:B--2---:R-:W-:-:S04]  /*0180*/  UISETP.NE.U32.AND UP0, UPT, UR6, URZ, UPT ;  /* 0x000000ff0600728c */ /* 0x004fc8000bf05070 */
[----:B------:R-:W-:-:S09]  /*0190*/  UISETP.NE.AND.EX UP0, UPT, UR7, URZ, UPT, UP0 ;  /* 0x000000ff0700728c */ /* 0x000fd2000bf05300 */
[----:B------:R-:W-:Y:S05]  /*01a0*/  BRA.U UP0, `(.L_x_2) ;  /* 0x0000000100247547 */ /* 0x000fea000b800000 */
[----:B------:R-:W2:Y:S02]  /*01b0*/  LDCU.64 UR6, c[0x0][0x8a8] ;  /* 0x00011500ff0677ac */ /* 0x000ea40008000a00 */
[----:B--2---:R-:W-:-:S04]  /*01c0*/  UISETP.NE.U32.AND UP0, UPT, UR6, URZ, UPT ;  /* 0x000000ff0600728c */ /* 0x004fc8000bf05070 */
[----:B------:R-:W-:-:S09]  /*01d0*/  UISETP.NE.AND.EX UP0, UPT, UR7, URZ, UPT, UP0 ;  /* 0x000000ff0700728c */ /* 0x000fd2000bf05300 */
[----:B------:R-:W-:Y:S05]  /*01e0*/  BRA.U !UP0, `(.L_x_3) ;  /* 0x00000001080c7547 */ /* 0x000fea000b800000 */
[----:B-1----:R-:W1:Y:S02]  /*01f0*/  LDC.64 R2, c[0x0][0x8a8] ;  /* 0x00022a00ff027b82 */ /* 0x002e640000000a00 */
[----:B-1----:R2:W5:Y:S01]  /*0200*/  LDG.E R47, desc[UR46][R2.64] ;  /* 0x0000002e022f7981 */ /* 0x002562000c1e1900 */
[----:B------:R-:W-:Y:S05]  /*0210*/  BRA `(.L_x_2) ;  /* 0x0000000000087947 */ /* 0x000fea0003800000 */
.L_x_3:
[----:B------:R-:W2:Y:S02]  /*0220*/  LDCU UR6, c[0x0][0x8a0] ;  /* 0x00011400ff0677ac */ /* 0x000ea40008000800 */
[----:B--2---:R-:W-:Y:S02]  /*0230*/  MOV R47, UR6 ;  /* 0x00000006002f7c02 */ /* 0x004fe40008000f00 */
.L_x_2:
[----:B------:R-:W-:Y:S01]  /*0240*/  IMAD.U32 R0, RZ, RZ, UR8 ;  /* 0x00000008ff007e24 */ /* 0x000fe2000f8e00ff */
[----:B------:R-:W-:Y:S04]  /*0250*/  BSSY.RECONVERGENT B0, `(.L_x_4) ;  /* 0x000000c000007945 */ /* 0x000fe80003800200 */
[C---:B------:R-:W-:Y:S02]  /*0260*/  ISETP.NE.OR P1, PT, R0.reuse, 0x1, !P5 ;  /* 0x000000010000780c */ /* 0x040fe40006f25670 */
[----:B------:R-:W-:-:S11]  /*0270*/  ISETP.NE.OR P0, PT, R0, 0x3, !P5 ;  /* 0x000000030000780c */ /* 0x000fd60006f05670 */
[----:B------:R-:W-:Y:S05]  /*0280*/  @P1 BRA `(.L_x_5) ;  /* 0x0000000000201947 */ /* 0x000fea0003800000 */
[----:B------:R-:W3:Y:S02]  /*0290*/  LDCU.64 UR6, c[0x0][0x348] ;  /* 0x00006900ff0677ac */ /* 0x000ee40008000a00 */
[----:B---3--:R-:W-:Y:S02]  /*02a0*/  UIADD3 UR10, UP1, UPT, UR6, 0x80, URZ ;  /* 0x00000080060a7890 */ /* 0x008fe4000ff3e0ff */
[----:B------:R-:W-:Y:S02]  /*02b0*/  UIADD3 UR6, UP0, UPT, UR6, 0x180, URZ ;  /* 0x0000018006067890 */ /* 0x000fe4000ff1e0ff */
[----:B------:R-:W-:Y:S02]  /*02c0*/  UIADD3.X UR11, UPT, UPT, URZ, UR7, URZ, UP1, !UPT ;  /* 0x00000007ff0b7290 */ /* 0x000fe40008ffe4ff */
[----:B------:R-:W-:-:S07]  /*02d0*/  UIADD3.X UR7, UPT, UPT, URZ, UR7, URZ, UP0, !UPT ;  /* 0x00000007ff077290 */ /* 0x000fce00087fe4ff */
[----:B------:R3:W-:Y:S02]  /*02e0*/  UTMACCTL.PF [UR10] ;  /* 0x000000000a0079b9 */ /* 0x0007e40008040000 */
[----:B------:R3:W-:Y:S02]  /*02f0*/  UTMACCTL.PF [UR6] ;  /* 0x00000000060079b9 */ /* 0x0007e40008040000 */
[----:B---3--:R-:W-:Y:S01]  /*0300*/  NOP ;  /* 0x0000000000007918 */ /* 0x008fe20000000000 */
.L_x_5:
[----:B------:R-:W-:Y:S05]  /*0310*/  BSYNC.RECONVERGENT B0 ;  /* 0x0000000000007941 */ /* 0x000fea0003800200 */
.L_x_4:
[----:B------:R-:W-:Y:S04]  /*0320*/  BSSY.RECONVERGENT B0, `(.L_x_6) ;  /* 0x000000a000007945 */ /* 0x000fe80003800200 */
        /* <DEDUP_REMOVED lines=9> */
.L_x_7:
[----:B------:R-:W-:Y:S05]  /*03c0*/  BSYNC.RECONVERGENT B0 ;  /* 0x0000000000007941 */ /* 0x000fea0003800200 */
.L_x_6:
[----:B------:R-:W3:Y:S01]  /*03d0*/  LDCU.64 UR6, c[0x0][0x888] ;  /* 0x00011100ff0677ac */ /* 0x000ee20008000a00 */
[----:B------:R-:W-:Y:S02]  /*03e0*/  UISETP.EQ.U32.AND UP1, UPT, UR4, URZ, UPT ;  /* 0x000000ff0400728c */ /* 0x000fe4000bf22070 */
[----:B------:R-:W-:Y:S02]  /*03f0*/  UPLOP3.LUT UP2, UPT, UPT, UPT, UPT, 0x80, 0x8 ;  /* 0x000000000008789c */ /* 0x000fe40003f4f070 */
[----:B---3--:R-:W-:-:S04]  /*0400*/  UISETP.NE.U32.AND UP0, UPT, UR6, URZ, UPT ;  /* 0x000000ff0600728c */ /* 0x008fc8000bf05070 */
[----:B------:R-:W-:-:S04]  /*0410*/  UISETP.NE.AND.EX UP0, UPT, UR7, URZ, UPT, UP0 ;  /* 0x000000ff0700728c */ /* 0x000fc8000bf05300 */
[----:B------:R-:W-:-:S04]  /*0420*/  UISETP.EQ.OR.EX UP3, UPT, UR5, URZ, !UP0, UP1 ;  /* 0x000000ff0500728c */ /* 0x000fc8000c762710 */
[----:B------:R-:W-:-:S05]  /*0430*/  UP2UR UR50, UPR, URZ, 0x8 ;  /* 0x00000008ff327883 */ /* 0x000fca0008000000 */
[----:B------:R-:W-:Y:S07]  /*0440*/  BRA.U !UP3, `(.L_x_8) ;  /* 0x000000010b207547 */ /* 0x000fee000b800000 */
[----:B------:R-:W-:Y:S01]  /*0450*/  UISETP.NE.U32.AND UP2, UPT, UR4, URZ, UPT ;  /* 0x000000ff0400728c */ /* 0x000fe2000bf45070 */
[----:B-----5:R-:W-:Y:S01]  /*0460*/  FSETP.NEU.AND P0, PT, R49, RZ, PT ;  /* 0x000000ff3100720b */ /* 0x020fe20003f0d000 */
[----:B------:R-:W-:Y:S02]  /*0470*/  USEL UR4, URZ, 0xffffffff, UP0 ;  /* 0xffffffffff047887 */ /* 0x000fe40008000000 */
[----:B------:R-:W-:-:S10]  /*0480*/  UISETP.NE.AND.EX UP2, UPT, UR5, URZ, UPT, UP2 ;  /* 0x000000ff0500728c */ /* 0x000fd4000bf45320 */
[----:B------:R-:W-:Y:S01]  /*0490*/  VOTEU.ANY UP1, P0 ;  /* 0x0000000000ff7886 */ /* 0x000fe20000020100 */
[----:B------:R-:W-:-:S04]  /*04a0*/  @!UP2 USEL UR4, URZ, 0xffffffff, UP1 ;  /* 0xffffffffff04a887 */ /* 0x000fc80008800000 */
[----:B------:R-:W-:-:S04]  /*04b0*/  ULOP3.LUT UR4, UR4, 0x1, URZ, 0xc0, !UPT ;  /* 0x0000000104047892 */ /* 0x000fc8000f8ec0ff */
[----:B------:R-:W-:-:S11]  /*04c0*/  UISETP.NE.U32.AND UP2, UPT, UR4, 0x1, UPT ;  /* 0x000000010400788c */ /* 0x000fd6000bf45070 */
.L_x_8:
[----:B-12---:R-:W1:Y:S01]  /*04d0*/  SHFL.IDX PT, R2, R101, RZ, 0x1f ;  /* 0x00001fff65027589 */ /* 0x006e6200000e0000 */
[----:B------:R-:W-:-:S04]  /*04e0*/  UISETP.NE.AND UP1, UPT, UR8, 0x2, UPT ;  /* 0x000000020800788c */ /* 0x000fc8000bf25270 */
[----:B------:R-:W-:Y:S01]  /*04f0*/  USEL UR6, URZ, 0x1, UP1 ;  /* 0x00000001ff067887 */ /* 0x000fe20008800000 */
[----:B-1----:R-:W-:-:S13]  /*0500*/  ISETP.NE.AND P0, PT, R2, RZ, PT ;  /* 0x000000ff0200720c */ /* 0x002fda0003f05270 */
[----:B------:R-:W-:Y:S05]  /*0510*/  @P0 BRA `(.L_x_9) ;  /* 0x0000000000600947 */ /* 0x000fea0003800000 */
[----:B------:R-:W1:Y:S01]  /*0520*/  S2UR UR5, SR_CgaCtaId ;  /* 0x00000000000579c3 */ /* 0x000e620000008800 */
[----:B------:R-:W-:Y:S01]  /*0530*/  UMOV UR7, 0x400 ;  /* 0x0000040000077882 */ /* 0x000fe20000000000 */
[----:B------:R-:W-:Y:S01]  /*0540*/  UMOV UR4, 0x1 ;  /* 0x0000000100047882 */ /* 0x000fe20000000000 */
[----:B------:R-:W-:Y:S01]  /*0550*/  ELECT P0, URZ, PT ;  /* 0x0000000000ff782f */ /* 0x000fe20003800000 */
[----:B------:R-:W-:-:S04]  /*0560*/  UIADD3 UR10, UPT, UPT, -UR4, 0x100000, URZ ;  /* 0x00100000040a7890 */ /* 0x000fc8000fffe1ff */
[----:B------:R-:W-:Y:S02]  /*0570*/  USHF.L.U32 UR11, UR10, 0xb, URZ ;  /* 0x0000000b0a0b7899 */ /* 0x000fe400080006ff */
[----:B------:R-:W-:Y:S02]  /*0580*/  USHF.L.U32 UR10, UR10, 0x1, URZ ;  /* 0x000000010a0a7899 */ /* 0x000fe400080006ff */
[----:B-1----:R-:W-:Y:S01]  /*0590*/  ULEA UR5, UR5, UR7, 0x18 ;  /* 0x0000000705057291 */ /* 0x002fe2000f8ec0ff */
[----:B------:R-:W1:Y:S11]  /*05a0*/  FENCE.VIEW.ASYNC.S ;  /* 0x00000000000073c6 */ /* 0x000e760000000000 */
[----:B-1----:R1:W2:Y:S01]  /*05b0*/  SYNCS.EXCH.64 URZ, [UR5], UR10 ;  /* 0x0000000a05ff75b2 */ /* 0x0022a20008000100 */
[----:B------:R1:W3:Y:S01]  /*05c0*/  SYNCS.EXCH.64 URZ, [UR5+0x38], UR10 ;  /* 0x0000380a05ff75b2 */ /* 0x0002e20008000100 */
[----:B------:R1:W4:Y:S01]  /*05d0*/  SYNCS.EXCH.64 URZ, [UR5+0x8], UR10 ;  /* 0x0000080a05ff75b2 */ /* 0x0003220008000100 */
[----:B------:R1:W1:Y:S01]  /*05e0*/  SYNCS.EXCH.64 URZ, [UR5+0x40], UR10 ;  /* 0x0000400a05ff75b2 */ /* 0x0002620008000100 */
        /* <DEDUP_REMOVED lines=10> */
[----:B------:R-:W-:Y:S01]  /*0690*/  NOP ;  /* 0x0000000000007918 */ /* 0x000fe20000000000 */
.L_x_9:
[----:B------:R-:W2:Y:S01]  /*06a0*/  SHFL.IDX PT, R2, R101, RZ, 0x1f ;  /* 0x00001fff65027589 */ /* 0x000ea200000e0000 */
[----:B------:R-:W-:Y:S01]  /*06b0*/  NOP ;  /* 0x0000000000007918 */ /* 0x000fe20000000000 */
[----:B--2---:R-:W-:-:S13]  /*06c0*/  ISETP.NE.AND P0, PT, R2, 0x1, PT ;  /* 0x000000010200780c */ /* 0x004fda0003f05270 */
[----:B------:R-:W-:Y:S05]  /*06d0*/  @P0 BRA `(.L_x_10) ;  /* 0x0000000000480947 */ /* 0x000fea0003800000 */
[----:B------:R-:W2:Y:S01]  /*06e0*/  S2UR UR7, SR_CgaCtaId ;  /* 0x00000000000779c3 */ /* 0x000ea20000008800 */
[----:B------:R-:W-:Y:S01]  /*06f0*/  UMOV UR9, 0x400 ;  /* 0x0000040000097882 */ /* 0x000fe20000000000 */
[----:B-1----:R-:W-:Y:S01]  /*0700*/  UMOV UR5, 0x20 ;  /* 0x0000002000057882 */ /* 0x002fe20000000000 */
[----:B------:R-:W-:Y:S01]  /*0710*/  UMOV UR4, 0x80 ;  /* 0x0000008000047882 */ /* 0x000fe20000000000 */
[----:B------:R-:W-:-:S04]  /*0720*/  UIADD3 UR10, UPT, UPT, -UR5, 0x100000, URZ ;  /* 0x00100000050a7890 */ /* 0x000fc8000fffe1ff */
[----:B------:R-:W-:Y:S02]  /*0730*/  USHF.L.U32 UR11, UR10, 0xb, URZ ;  /* 0x0000000b0a0b7899 */ /* 0x000fe400080006ff */
[----:B------:R-:W-:Y:S02]  /*0740*/  USHF.L.U32 UR10, UR10, 0x1, URZ ;  /* 0x000000010a0a7899 */ /* 0x000fe400080006ff */
[----:B------:R-:W-:-:S04]  /*0750*/  UIADD3 UR4, UPT, UPT, -UR4, 0x100000, URZ ;  /* 0x0010000004047890 */ /* 0x000fc8000fffe1ff */
[----:B------:R-:W-:Y:S02]  /*0760*/  USHF.L.U32 UR5, UR4, 0xb, URZ ;  /* 0x0000000b04057899 */ /* 0x000fe400080006ff */
[----:B------:R-:W-:Y:S01]  /*0770*/  USHF.L.U32 UR4, UR4, 0x1, URZ ;  /* 0x0000000104047899 */ /* 0x000fe200080006ff */
[----:B------:R-:W-:Y:S01]  /*0780*/  ELECT P0, URZ, PT ;  /* 0x0000000000ff782f */ /* 0x000fe20003800000 */
[----:B--2---:R-:W-:Y:S01]  /*0790*/  ULEA UR7, UR7, UR9, 0x18 ;  /* 0x0000000907077291 */ /* 0x004fe2000f8ec0ff */
[----:B------:R-:W1:Y:S11]  /*07a0*/  FENCE.VIEW.ASYNC.S ;  /* 0x00000000000073c6 */ /* 0x000e760000000000 */
[----:B-1----:R2:W1:Y:S01]  /*07b0*/  SYNCS.EXCH.64 URZ, [UR7+0x70], UR10 ;  /* 0x0000700a07ff75b2 */ /* 0x0024620008000100 */
[----:B------:R2:W1:Y:S01]  /*07c0*/  SYNCS.EXCH.64 URZ, [UR7+0x80], UR4 ;  /* 0x0000800407ff75b2 */ /* 0x0004620008000100 */
[----:B------:R2:W1:Y:S01]  /*07d0*/  SYNCS.EXCH.64 URZ, [UR7+0x78], UR10 ;  /* 0x0000780a07ff75b2 */ /* 0x0004620008000100 */
[----:B------:R2:W1:Y:S02]  /*07e0*/  SYNCS.EXCH.64 URZ, [UR7+0x88], UR4 ;  /* 0x0000880407ff75b2 */ /* 0x0004640008000100 */
[----:B--2---:R-:W-:Y:S01]  /*07f0*/  NOP ;  /* 0x0000000000007918 */ /* 0x004fe20000000000 */
.L_x_10:
[----:B------:R-:W2:Y:S01]  /*0800*/  SHFL.IDX PT, R2, R101, RZ, 0x1f ;  /* 0x00001fff65027589 */ /* 0x000ea200000e0000 */
[----:B------:R-:W-:Y:S01]  /*0810*/  NOP ;  /* 0x0000000000007918 */ /* 0x000fe20000000000 */
[----:B--2---:R-:W-:-:S13]  /*0820*/  ISETP.NE.AND P0, PT, R2, 0x3, PT ;  /* 0x000000030200780c */ /* 0x004fda0003f05270 */
[----:B------:R-:W-:Y:S05]  /*0830*/  @P0 BRA `(.L_x_11) ;  /* 0x0000000000300947 */ /* 0x000fea0003800000 */
[----:B-1----:R-:W1:Y:S01]  /*0840*/  S2UR UR5, SR_CgaCtaId ;  /* 0x00000000000579c3 */ /* 0x002e620000008800 */
        /* <DEDUP_REMOVED lines=8> */
[----:B-1----:R2:W1:Y:S01]  /*08d0*/  SYNCS.EXCH.64 URZ, [UR5+0x90], UR10 ;  /* 0x0000900a05ff75b2 */ /* 0x0024620008000100 */
[----:B------:R2:W1:Y:S02]  /*08e0*/  SYNCS.EXCH.64 URZ, [UR5+0x98], UR10 ;  /* 0x0000980a05ff75b2 */ /* 0x0004640008000100 */
[----:B--2---:R-:W-:Y:S01]  /*08f0*/  NOP ;  /* 0x0000000000007918 */ /* 0x004fe20000000000 */
.L_x_11:
[----:B------:R-:W2:Y:S01]  /*0900*/  SHFL.IDX PT, R2, R101, RZ, 0x1f ;  /* 0x00001fff65027589 */ /* 0x000ea200000e0000 */
[----:B------:R-:W-:Y:S01]  /*0910*/  NOP ;  /* 0x0000000000007918 */ /* 0x000fe20000000000 */
[----:B--2---:R-:W-:-:S13]  /*0920*/  ISETP.NE.AND P0, PT, R2, 0x4, PT ;  /* 0x000000040200780c */ /* 0x004fda0003f05270 */
[----:B------:R-:W-:Y:S05]  /*0930*/  @P0 BRA `(.L_x_12) ;  /* 0x00000000004c0947 */ /* 0x000fea0003800000 */
[----:B-1----:R-:W1:Y:S01]  /*0940*/  S2UR UR5, SR_CgaCtaId ;  /* 0x00000000000579c3 */ /* 0x002e620000008800 */
[----:B------:R-:W-:Y:S01]  /*0950*/  UMOV UR9, 0x100 ;  /* 0x0000010000097882 */ /* 0x000fe20000000000 */
[----:B------:R-:W-:Y:S01]  /*0960*/  UMOV UR7, 0x400 ;  /* 0x0000040000077882 */ /* 0x000fe20000000000 */
[----:B------:R-:W-:Y:S01]  /*0970*/  USEL UR9, UR9, 0xe0, UP2 ;  /* 0x000000e009097887 */ /* 0x000fe20009000000 */
[----:B------:R-:W-:Y:S01]  /*0980*/  UMOV UR4, 0x1 ;  /* 0x0000000100047882 */ /* 0x000fe20000000000 */
[----:B------:R-:W-:Y:S01]  /*0990*/  ELECT P0, URZ, PT ;  /* 0x0000000000ff782f */ /* 0x000fe20003800000 */
[----:B------:R-:W-:-:S04]  /*09a0*/  UIADD3 UR10, UPT, UPT, -UR4, 0x100000, URZ ;  /* 0x00100000040a7890 */ /* 0x000fc8000fffe1ff */
[----:B------:R-:W-:Y:S02]  /*09b0*/  USHF.L.U32 UR11, UR10, 0xb, URZ ;  /* 0x0000000b0a0b7899 */ /* 0x000fe400080006ff */
[----:B------:R-:W-:Y:S02]  /*09c0*/  USHF.L.U32 UR10, UR10, 0x1, URZ ;  /* 0x000000010a0a7899 */ /* 0x000fe400080006ff */
[----:B------:R-:W-:-:S04]  /*09d0*/  UIADD3 UR12, UPT, UPT, -UR9, 0x100000, URZ ;  /* 0x00100000090c7890 */ /* 0x000fc8000fffe1ff */
[----:B------:R-:W-:Y:S02]  /*09e0*/  USHF.L.U32 UR13, UR12, 0xb, URZ ;  /* 0x0000000b0c0d7899 */ /* 0x000fe400080006ff */
[----:B------:R-:W-:Y:S02]  /*09f0*/  USHF.L.U32 UR12, UR12, 0x1, URZ ;  /* 0x000000010c0c7899 */ /* 0x000fe400080006ff */
[----:B-1----:R-:W-:Y:S01]  /*0a00*/  ULEA UR5, UR5, UR7, 0x18 ;  /* 0x0000000705057291 */ /* 0x002fe2000f8ec0ff */
[----:B------:R-:W1:Y:S11]  /*0a10*/  FENCE.VIEW.ASYNC.S ;  /* 0x00000000000073c6 */ /* 0x000e760000000000 */
[----:B-1----:R2:W1:Y:S01]  /*0a20*/  SYNCS.EXCH.64 URZ, [UR5+0xa0], UR10 ;  /* 0x0000a00a05ff75b2 */ /* 0x0024620008000100 */
[----:B------:R2:W1:Y:S01]  /*0a30*/  SYNCS.EXCH.64 URZ, [UR5+0xb0], UR12 ;  /* 0x0000b00c05ff75b2 */ /* 0x0004620008000100 */
[----:B------:R2:W1:Y:S01]  /*0a40*/  SYNCS.EXCH.64 URZ, [UR5+0xa8], UR10 ;  /* 0x0000a80a05ff75b2 */ /* 0x0004620008000100 */
[----:B------:R2:W1:Y:S02]  /*0a50*/  SYNCS.EXCH.64 URZ, [UR5+0xb8], UR12 ;  /* 0x0000b80c05ff75b2 */ /* 0x0004640008000100 */
[----:B--2---:R-:W-:Y:S01]  /*0a60*/  NOP ;  /* 0x0000000000007918 */ /* 0x004fe20000000000 */
.L_x_12:
        /* <DEDUP_REMOVED lines=20> */
[----:B------:R2:W1:Y:S01]  /*0bb0*/  SYNCS.EXCH.64 URZ, [UR7+0xe8], UR4 ;  /* 0x0000e80407ff75b2 */ /* 0x0004620008000100 */
[----:B------:R2:W1:Y:S01]  /*0bc0*/  SYNCS.EXCH.64 URZ, [UR7+0xd0], UR10 ;  /* 0x0000d00a07ff75b2 */ /* 0x0004620008000100 */
[----:B------:R2:W1:Y:S01]  /*0bd0*/  SYNCS.EXCH.64 URZ, [UR7+0xf0], UR4 ;  /* 0x0000f00407ff75b2 */ /* 0x0004620008000100 */
[----:B------:R2:W1:Y:S01]  /*0be0*/  SYNCS.EXCH.64 URZ, [UR7+0xd8], UR10 ;  /* 0x0000d80a07ff75b2 */ /* 0x0004620008000100 */
[----:B------:R2:W1:Y:S02]  /*0bf0*/  SYNCS.EXCH.64 URZ, [UR7+0xf8], UR4 ;  /* 0x0000f80407ff75b2 */ /* 0x0004640008000100 */
[----:B--2---:R-:W-:Y:S01]  /*0c00*/  NOP ;  /* 0x0000000000007918 */ /* 0x004fe20000000000 */
.L_x_13:
        /* <DEDUP_REMOVED lines=18> */
.L_x_14:
[----:B-1----:R-:W1:Y:S01]  /*0d30*/  S2UR UR5, SR_CTAID.X ;  /* 0x00000000000579c3 */ /* 0x002e620000002500 */
[----:B------:R-:W-:-:S05]  /*0d40*/  CS2R.32 R96, SR_CgaSize ;  /* 0x0000000000607805 */ /* 0x000fca0000008a00 */
[----:B------:R-:W-:-:S05]  /*0d50*/  IMAD R96, R96, -0xa0, RZ ;  /* 0xffffff6060607824 */ /* 0x000fca00078e02ff */
[----:B------:R-:W-:-:S14]  /*0d60*/  R2UR UR9, R96 ;  /* 0x00000000600972ca */ /* 0x000fdc00000e0000 */
[----:B------:R-:W2:Y:S01]  /*0d70*/  LDCU UR9, c[0x0][UR9+0x2b0] ;  /* 0x00005600090977ac */ /* 0x000ea20008000800 */
[----:B------:R-:W-:Y:S01]  /*0d80*/  NOP ;  /* 0x0000000000007918 */ /* 0x000fe20000000000 */
[----:B------:R-:W-:-:S05]  /*0d90*/  CS2R.32 R96, SR_CgaSize ;  /* 0x0000000000607805 */ /* 0x000fca0000008a00 */
[----:B------:R-:W-:-:S05]  /*0da0*/  IMAD R96, R96, -0xa0, RZ ;  /* 0xffffff6060607824 */ /* 0x000fca00078e02ff */
[----:B------:R-:W-:-:S14]  /*0db0*/  R2UR UR7, R96 ;  /* 0x00000000600772ca */ /* 0x000fdc00000e0000 */
[----:B------:R-:W3:Y:S01]  /*0dc0*/  LDCU UR7, c[0x0][UR7+0x2b4] ;  /* 0x00005680070777ac */ /* 0x000ee20008000800 */
[----:B------:R-:W4:Y:S08]  /*0dd0*/  S2UR UR4, SR_CTAID.Y ;  /* 0x00000000000479c3 */ /* 0x000f300000002600 */
[----:B------:R-:W3:Y:S01]  /*0de0*/  LDC R9, c[0x0][0xb24] ;  /* 0x0002c900ff097b82 */ /* 0x000ee20000000800 */
[----:B-1----:R-:W-:-:S02]  /*0df0*/  I2FP.F32.U32 R4, UR5 ;  /* 0x0000000500047c45 */ /* 0x002fc40008201000 */
[----:B------:R-:W-:-:S05]  /*0e00*/  CS2R.32 R5, SR_CgaSize ;  /* 0x0000000000057805 */ /* 0x000fca0000008a00 */
[----:B------:R-:W-:-:S06]  /*0e10*/  IMAD R5, R5, -0xa0, RZ ;  /* 0xffffff6005057824 */ /* 0x000fcc00078e02ff */
[----:B------:R-:W1:Y:S01]  /*0e20*/  LDC R5, c[0x0][R5+0x2a0] ;  /* 0x0000a80005057b82 */ /* 0x000e620000000800 */
[----:B------:R-:W-:Y:S01]  /*0e30*/  MOV R21, UR5 ;  /* 0x0000000500157c02 */ /* 0x000fe20008000f00 */
[----:B--2---:R-:W-:Y:S01]  /*0e40*/  FMUL R4, R4, UR9 ;  /* 0x0000000904047c20 */ /* 0x004fe20008400000 */
[----:B----4-:R-:W-:Y:S02]  /*0e50*/  I2FP.F32.U32 R2, UR4 ;  /* 0x0000000400027c45 */ /* 0x010fe40008201000 */
[----:B------:R-:W-:-:S05]  /*0e60*/  CS2R.32 R3, SR_CgaSize ;  /* 0x0000000000037805 */ /* 0x000fca0000008a00 */
[----:B------:R-:W-:-:S06]  /*0e70*/  IMAD R3, R3, -0xa0, RZ ;  /* 0xffffff6003037824 */ /* 0x000fcc00078e02ff */
[----:B------:R-:W2:Y:S01]  /*0e80*/  LDC R3, c[0x0][R3+0x2a4] ;  /* 0x0000a90003037b82 */ /* 0x000ea20000000800 */
[----:B------:R-:W4:Y:S01]  /*0e90*/  F2I.U32.TRUNC.NTZ R96, R4 ;  /* 0x0000000400607305 */ /* 0x000f22000020f000 */
[----:B------:R-:W-:Y:S01]  /*0ea0*/  MOV R20, UR4 ;  /* 0x0000000400147c02 */ /* 0x000fe20008000f00 */
[----:B---3--:R-:W-:-:S05]  /*0eb0*/  FMUL R2, R2, UR7 ;  /* 0x0000000702027c20 */ /* 0x008fca0008400000 */
[----:B------:R-:W-:Y:S01]  /*0ec0*/  BAR.SYNC.DEFER_BLOCKING 0x0 ;  /* 0x0000000000007b1d */ /* 0x000fe20000010000 */
[----:B------:R-:W-:-:S05]  /*0ed0*/  ISETP.GE.AND P0, PT, R9, 0x1, PT ;  /* 0x000000010900780c */ /* 0x000fca0003f06270 */
[----:B------:R-:W3:Y:S02]  /*0ee0*/  F2I.U32.TRUNC.NTZ R94, R2 ;  /* 0x00000002005e7305 */ /* 0x000ee4000020f000 */
[----:B------:R-:W2:Y:S01]  /*0ef0*/  S2UR UR36, SR_CTAID.Z ;  /* 0x00000000002479c3 */ /* 0x000ea20000002700 */
[----:B----4-:R-:W-:-:S05]  /*0f00*/  IADD3 R96, PT, PT, -R96, RZ, RZ ;  /* 0x000000ff60607210 */ /* 0x010fca0007ffe1ff */
[----:B-1----:R-:W-:Y:S01]  /*0f10*/  IMAD R96, R5, R96, UR5 ;  /* 0x0000000505607e24 */ /* 0x002fe2000f8e0260 */
[----:B---3--:R-:W-:-:S05]  /*0f20*/  IADD3 R94, PT, PT, -R94, RZ, RZ ;  /* 0x000000ff5e5e7210 */ /* 0x008fca0007ffe1ff */
[----:B--2---:R-:W-:Y:S01]  /*0f30*/  IMAD R94, R3, R94, UR4 ;  /* 0x00000004035e7e24 */ /* 0x004fe2000f8e025e */
[----:B------:R-:W-:Y:S06]  /*0f40*/  @!P0 BRA `(.L_x_15) ;  /* 0x0000000000b88947 */ /* 0x000fec0003800000 */
[----:B------:R-:W1:Y:S01]  /*0f50*/  LDC.64 R4, c[0x0][0xb18] ;  /* 0x0002c600ff047b82 */ /* 0x000e620000000a00 */
[----:B------:R-:W-:-:S07]  /*0f60*/  ISETP.NE.AND P0, PT, R9, 0x1, PT ;  /* 0x000000010900780c */ /* 0x000fce0003f05270 */
[----:B------:R-:W2:Y:S08]  /*0f70*/  LDC R10, c[0x0][0xb0c] ;  /* 0x0002c300ff0a7b82 */ /* 0x000eb00000000800 */
[----:B------:R-:W3:Y:S08]  /*0f80*/  LDC R11, c[0x0][0x370] ;  /* 0x0000dc00ff0b7b82 */ /* 0x000ef00000000800 */
[----:B------:R-:W4:Y:S01]  /*0f90*/  LDC R12, c[0x0][0x374] ;  /* 0x0000dd00ff0c7b82 */ /* 0x000f220000000800 */
[----:B-1----:R-:W-:-:S07]  /*0fa0*/  ISETP.NE.AND P1, PT, R4, 0x1, PT ;  /* 0x000000010400780c */ /* 0x002fce0003f25270 */
[----:B------:R-:W3:Y:S01]  /*0fb0*/  LDC.64 R6, c[0x0][0xb10] ;  /* 0x0002c400ff067b82 */ /* 0x000ee20000000a00 */
[----:B--2---:R-:W-:-:S07]  /*0fc0*/  ISETP.NE.AND P2, PT, R10, 0x1, PT ;  /* 0x000000010a00780c */ /* 0x004fce0003f45270 */
[----:B------:R-:W1:Y:S08]  /*0fd0*/  LDC R8, c[0x0][0xb20] ;  /* 0x0002c800ff087b82 */ /* 0x000e700000000800 */
[----:B------:R-:W2:Y:S01]  /*0fe0*/  LDC.64 R2, c[0x0][0xb28] ;  /* 0x0002ca00ff027b82 */ /* 0x000ea20000000a00 */
[----:B----4-:R-:W-:-:S04]  /*0ff0*/  IMAD.HI.U32 R13, R12, R5, RZ ;  /* 0x000000050c0d7227 */ /* 0x010fc800078e00ff */
[----:B------:R-:W-:-:S04]  /*1000*/  IMAD.HI.U32 R5, R20, R5, RZ ;  /* 0x0000000514057227 */ /* 0x000fc800078e00ff */
[----:B---3--:R-:W-:-:S04]  /*1010*/  IMAD.HI.U32 R14, R11, R6, RZ ;  /* 0x000000060b0e7227 */ /* 0x008fc800078e00ff */
[C---:B------:R-:W-:Y:S01]  /*1020*/  IMAD.HI.U32 R16, R21.reuse, R6, RZ ;  /* 0x0000000615107227 */ /* 0x040fe200078e00ff */
[-C--:B------:R-:W-:Y:S02]  /*1030*/  @P2 SHF.R.U32.HI R11, RZ, R7.reuse, R14 ;  /* 0x00000007ff0b2219 */ /* 0x080fe4000001160e */
[-C--:B-1----:R-:W-:Y:S02]  /*1040*/  @P1 SHF.R.U32.HI R12, RZ, R8.reuse, R13 ;  /* 0x00000008ff0c1219 */ /* 0x082fe4000001160d */
[----:B------:R-:W-:Y:S02]  /*1050*/  SHF.R.U32.HI R5, RZ, R8, R5 ;  /* 0x00000008ff057219 */ /* 0x000fe40000011605 */
[----:B------:R-:W-:Y:S02]  /*1060*/  SHF.R.U32.HI R16, RZ, R7, R16 ;  /* 0x00000007ff107219 */ /* 0x000fe40000011610 */
[----:B------:R-:W-:Y:S01]  /*1070*/  SEL R5, R20, R5, !P1 ;  /* 0x0000000514057207 */ /* 0x000fe20004800000 */
[----:B--2---:R-:W-:Y:S01]  /*1080*/  IMAD.HI.U32 R14, R12, R2, RZ ;  /* 0x000000020c0e7227 */ /* 0x004fe200078e00ff */
[----:B------:R-:W-:-:S02]  /*1090*/  SEL R7, R21, R16, !P2 ;  /* 0x0000001015077207 */ /* 0x000fc40005000000 */
[----:B------:R-:W-:Y:S01]  /*10a0*/  IADD3 R13, PT, PT, -R5, RZ, RZ ;  /* 0x000000ff050d7210 */ /* 0x000fe20007ffe1ff */
[----:B------:R-:W-:Y:S01]  /*10b0*/  IMAD.HI.U32 R6, R11, R2, RZ ;  /* 0x000000020b067227 */ /* 0x000fe200078e00ff */
[----:B------:R-:W-:-:S03]  /*10c0*/  @P0 SHF.R.U32.HI R12, RZ, R3, R14 ;  /* 0x00000003ff0c0219 */ /* 0x000fc6000001160e */
[----:B------:R-:W-:Y:S01]  /*10d0*/  IMAD R13, R4, R13, R20 ;  /* 0x0000000d040d7224 */ /* 0x000fe200078e0214 */
[----:B------:R-:W-:Y:S01]  /*10e0*/  @P0 SHF.R.U32.HI R11, RZ, R3, R6 ;  /* 0x00000003ff0b0219 */ /* 0x000fe20000011606 */
[----:B------:R-:W-:-:S04]  /*10f0*/  IMAD R12, R12, R9, RZ ;  /* 0x000000090c0c7224 */ /* 0x000fc800078e02ff */
[----:B------:R-:W-:Y:S01]  /*1100*/  IMAD R6, R11, R9, RZ ;  /* 0x000000090b067224 */ /* 0x000fe200078e02ff */
[----:B------:R-:W-:-:S04]  /*1110*/  ISETP.GE.AND P1, PT, R5, R12, PT ;  /* 0x0000000c0500720c */ /* 0x000fc80003f26270 */
[----:B------:R-:W-:Y:S01]  /*1120*/  ISETP.GE.OR P1, PT, R7, R6, P1 ;  /* 0x000000060700720c */ /* 0x000fe20000f26670 */
[----:B------:R-:W-:-:S05]  /*1130*/  IMAD.HI.U32 R6, R5, R2, RZ ;  /* 0x0000000205067227 */ /* 0x000fca00078e00ff */
[----:B------:R-:W-:-:S04]  /*1140*/  SHF.R.U32.HI R6, RZ, R3, R6 ;  /* 0x00000003ff067219 */ /* 0x000fc80000011606 */
[----:B------:R-:W-:-:S03]  /*1150*/  SEL R6, R5, R6, !P0 ;  /* 0x0000000605067207 */ /* 0x000fc60004000000 */
[----:B------:R-:W-:Y:S01]  /*1160*/  @!P1 IMAD.HI.U32 R8, R7, R2, RZ ;  /* 0x0000000207089227 */ /* 0x000fe200078e00ff */
[----:B------:R-:W-:-:S04]  /*1170*/  IADD3 R2, PT, PT, -R6, RZ, RZ ;  /* 0x000000ff06027210 */ /* 0x000fc80007ffe1ff */
[----:B------:R-:W-:Y:S01]  /*1180*/  @!P1 SHF.R.U32.HI R8, RZ, R3, R8 ;  /* 0x00000003ff089219 */ /* 0x000fe20000011608 */
[----:B------:R-:W-:-:S03]  /*1190*/  IMAD R2, R9, R2, R5 ;  /* 0x0000000209027224 */ /* 0x000fc600078e0205 */
[----:B------:R-:W-:-:S05]  /*11a0*/  @!P1 SEL R3, R7, R8, !P0 ;  /* 0x0000000807039207 */ /* 0x000fca0004000000 */
[--C-:B------:R-:W-:Y:S02]  /*11b0*/  @!P1 IMAD.IADD R6, R6, 0x1, -R3.reuse ;  /* 0x0000000106069824 */ /* 0x100fe400078e0a03 */
[----:B------:R-:W-:Y:S01]  /*11c0*/  @!P1 IMAD R3, R2, R11, R3 ;  /* 0x0000000b02039224 */ /* 0x000fe200078e0203 */
[----:B------:R-:W-:Y:S01]  /*11d0*/  IADD3 R2, PT, PT, -R7, RZ, RZ ;  /* 0x000000ff07027210 */ /* 0x000fe20007ffe1ff */
[----:B------:R-:W-:Y:S02]  /*11e0*/  @!P1 IMAD R5, R6, R9, R7 ;  /* 0x0000000906059224 */ /* 0x000fe400078e0207 */
[----:B------:R-:W-:Y:S02]  /*11f0*/  @!P1 IMAD.MOV.U32 R7, RZ, RZ, R3 ;  /* 0x000000ffff079224 */ /* 0x000fe400078e0003 */
[----:B------:R-:W-:Y:S02]  /*1200*/  IMAD R2, R10, R2, R21 ;  /* 0x000000020a027224 */ /* 0x000fe400078e0215 */
[----:B------:R-:W-:-:S02]  /*1210*/  IMAD R20, R5, R4, R13 ;  /* 0x0000000405147224 */ /* 0x000fc400078e020d */
[----:B------:R-:W-:Y:S02]  /*1220*/  IMAD R21, R7, R10, R2 ;  /* 0x0000000a07157224 */ /* 0x000fe400078e0202 */
.L_x_15:
[----:B------:R-:W1:Y:S01]  /*1230*/  LDCU UR4, c[0x0][0xb30] ;  /* 0x00016600ff0477ac */ /* 0x000e620008000800 */
[----:B------:R-:W2:Y:S08]  /*1240*/  S2UR UR37, SR_CgaCtaId ;  /* 0x00000000002579c3 */ /* 0x000eb00000008800 */
[----:B------:R-:W3:Y:S01]  /*1250*/  LDC R40, c[0x0][0xb24] ;  /* 0x0002c900ff287b82 */ /* 0x000ee20000000800 */
[----:B-1----:R-:W-:-:S09]  /*1260*/  UISETP.NE.AND UP1, UPT, UR4, 0x1, UPT ;  /* 0x000000010400788c */ /* 0x002fd2000bf25270 */
[----:B--2---:R-:W-:Y:S05]  /*1270*/  BRA.U UP1, `(.L_x_16) ;  /* 0x0000000101407547 */ /* 0x004fea000b800000 */
[----:B------:R-:W1:Y:S08]  /*1280*/  LDC.64 R4, c[0x0][0xb10] ;  /* 0x0002c400ff047b82 */ /* 0x000e700000000a00 */
[----:B------:R-:W2:Y:S08]  /*1290*/  LDC.64 R2, c[0x0][0xb18] ;  /* 0x0002c600ff027b82 */ /* 0x000eb00000000a00 */
[----:B------:R-:W4:Y:S08]  /*12a0*/  LDC R6, c[0x0][0xb20] ;  /* 0x0002c800ff067b82 */ /* 0x000f300000000800 */
[----:B------:R-:W3:Y:S01]  /*12b0*/  LDC R8, c[0x0][0xb0c] ;  /* 0x0002c300ff087b82 */ /* 0x000ee20000000800 */
[----:B-1----:R-:W-:-:S05]  /*12c0*/  IMAD.HI.U32 R4, R21, R4, RZ ;  /* 0x0000000415047227 */ /* 0x002fca00078e00ff */
[----:B------:R-:W-:Y:S01]  /*12d0*/  SHF.R.U32.HI R4, RZ, R5, R4 ;  /* 0x00000005ff047219 */ /* 0x000fe20000011604 */
[----:B--2---:R-:W-:Y:S01]  /*12e0*/  IMAD.HI.U32 R3, R20, R3, RZ ;  /* 0x0000000314037227 */ /* 0x004fe200078e00ff */
[----:B------:R-:W-:-:S04]  /*12f0*/  ISETP.NE.AND P0, PT, R2, 0x1, PT ;  /* 0x000000010200780c */ /* 0x000fc80003f05270 */
[----:B----4-:R-:W-:-:S04]  /*1300*/  SHF.R.U32.HI R3, RZ, R6, R3 ;  /* 0x00000006ff037219 */ /* 0x010fc80000011603 */
[----:B------:R-:W-:Y:S02]  /*1310*/  SEL R3, R20, R3, !P0 ;  /* 0x0000000314037207 */ /* 0x000fe40004000000 */
[----:B---3--:R-:W-:-:S04]  /*1320*/  ISETP.NE.AND P1, PT, R8, 0x1, PT ;  /* 0x000000010800780c */ /* 0x008fc80003f25270 */
[----:B------:R-:W-:-:S05]  /*1330*/  SEL R4, R21, R4, !P1 ;  /* 0x0000000415047207 */ /* 0x000fca0004800000 */
[----:B------:R-:W-:Y:S02]  /*1340*/  IMAD.IADD R5, R3, 0x1, -R4 ;  /* 0x0000000103057824 */ /* 0x000fe400078e0a04 */
[----:B------:R-:W-:Y:S02]  /*1350*/  IMAD.IADD R3, R4, 0x1, -R3 ;  /* 0x0000000104037824 */ /* 0x000fe400078e0a03 */
[----:B------:R-:W-:Y:S02]  /*1360*/  IMAD R21, R5, R8, R21 ;  /* 0x0000000805157224 */ /* 0x000fe400078e0215 */
[----:B------:R-:W-:-:S07]  /*1370*/  IMAD R20, R3, R2, R20 ;  /* 0x0000000203147224 */ /* 0x000fce00078e0214 */
.L_x_16:
[----:B------:R-:W-:Y:S01]  /*1380*/  BAR.SYNC.DEFER_BLOCKING 0x0 ;  /* 0x0000000000007b1d */ /* 0x000fe20000010000 */
[----:B------:R-:W-:Y:S01]  /*1390*/  UISETP.NE.AND UP1, UPT, UR8, 0x2, UPT ;  /* 0x000000020800788c */ /* 0x000fe2000bf25270 */
[----:B------:R-:W-:Y:S02]  /*13a0*/  ISETP.NE.OR P5, PT, R0, 0x2, !P5 ;  /* 0x000000020000780c */ /* 0x000fe40006fa5670 */
[----:B------:R-:W-:-:S06]  /*13b0*/  LOP3.LUT R2, R108, 0x1f, RZ, 0xc0, !PT ;  /* 0x0000001f6c027812 */ /* 0x000fcc00078ec0ff */
[----:B------:R-:W-:Y:S05]  /*13c0*/  BRA.U UP1, `(.L_x_17) ;  /* 0x0000001101cc7547 */ /* 0x000fea000b800000 */
[----:B------:R-:W1:Y:S01]  /*13d0*/  LDCU UR13, c[0x0][0x38c] ;  /* 0x00007180ff0d77ac */ /* 0x000e620008000800 */
[----:B------:R-:W2:Y:S01]  /*13e0*/  LDC R9, c[0x0][0x370] ;  /* 0x0000dc00ff097b82 */ /* 0x000ea20000000800 */
[----:B------:R-:W-:Y:S01]  /*13f0*/  PLOP3.LUT P1, PT, PT, PT, UP2, 0x80, 0x8 ;  /* 0x000000000008781c */ /* 0x000fe20003f2f028 */
[----:B------:R-:W-:Y:S01]  /*1400*/  HFMA2 R12, -RZ, RZ, 0, 0 ;  /* 0x00000000ff0c7431 */ /* 0x000fe200000001ff */
[----:B------:R-:W-:Y:S01]  /*1410*/  ISETP.EQ.OR P4, PT, R2, RZ, P5 ;  /* 0x000000ff0200720c */ /* 0x000fe20002f82670 */
[----:B------:R-:W-:Y:S01]  /*1420*/  IMAD.MOV.U32 R15, RZ, RZ, 0x1 ;  /* 0x00000001ff0f7424 */ /* 0x000fe200078e00ff */
[----:B------:R-:W-:Y:S01]  /*1430*/  PLOP3.LUT P1, PT, P1, PT, PT, 0x8, 0x80 ;  /* 0x000000000080781c */ /* 0x000fe20000f2e170 */
[----:B------:R-:W-:Y:S01]  /*1440*/  IMAD.MOV.U32 R14, RZ, RZ, RZ ;  /* 0x000000ffff0e7224 */ /* 0x000fe200078e00ff */
[----:B------:R-:W-:Y:S01]  /*1450*/  MOV R8, 0x1 ;  /* 0x0000000100087802 */ /* 0x000fe20000000f00 */
[----:B------:R-:W4:Y:S01]  /*1460*/  LDC R0, c[0x0][0x374] ;  /* 0x0000dd00ff007b82 */ /* 0x000f220000000800 */
[----:B------:R-:W-:Y:S01]  /*1470*/  IMAD.MOV.U32 R10, RZ, RZ, RZ ;  /* 0x000000ffff0a7224 */ /* 0x000fe200078e00ff */
[----:B------:R-:W2:Y:S01]  /*1480*/  LDCU.64 UR22, c[0x0][0x348] ;  /* 0x00006900ff1677ac */ /* 0x000ea20008000a00 */
[----:B------:R-:W-:Y:S01]  /*1490*/  UMOV UR6, URZ ;  /* 0x000000ff00067c82 */ /* 0x000fe20008000000 */
[----:B-1----:R-:W-:-:S04]  /*14a0*/  UIADD3 UR5, UPT, UPT, UR13, 0x1f, URZ ;  /* 0x0000001f0d057890 */ /* 0x002fc8000fffe0ff */
[----:B------:R-:W-:-:S04]  /*14b0*/  USHF.R.S32.HI UR4, URZ, 0x1f, UR5 ;  /* 0x0000001fff047899 */ /* 0x000fc80008011405 */
[----:B------:R-:W-:-:S04]  /*14c0*/  ULEA.HI UR4, UR4, UR5, URZ, 0x5 ;  /* 0x0000000504047291 */ /* 0x000fc8000f8f28ff */
[----:B------:R-:W-:Y:S02]  /*14d0*/  USHF.R.S32.HI UR15, URZ, 0x5, UR4 ;  /* 0x00000005ff0f7899 */ /* 0x000fe40008011404 */
[----:B------:R-:W-:Y:S02]  /*14e0*/  UIADD3 UR4, UPT, UPT, UR13, -0x1, URZ ;  /* 0xffffffff0d047890 */ /* 0x000fe4000fffe0ff */
[----:B------:R-:W-:Y:S02]  /*14f0*/  UISETP.LT.U32.AND UP0, UPT, UR15, 0x7, UPT ;  /* 0x000000070f00788c */ /* 0x000fe4000bf01070 */
[----:B------:R-:W-:Y:S02]  /*1500*/  UISETP.GE.U32.AND UP1, UPT, UR4, -0x3f, UPT ;  /* 0xffffffc10400788c */ /* 0x000fe4000bf26070 */
[----:B------:R-:W-:Y:S02]  /*1510*/  USEL UR14, UR15, 0x7, UP0 ;  /* 0x000000070f0e7887 */ /* 0x000fe40008000000 */
[----:B------:R-:W-:-:S02]  /*1520*/  UIADD3 UR13, UPT, UPT, UR13, 0x3e, URZ ;  /* 0x0000003e0d0d7890 */ /* 0x000fc4000fffe0ff */
[----:B------:R-:W-:Y:S02]  /*1530*/  UIADD3 UR5, UPT, UPT, UR14, -0x1, URZ ;  /* 0xffffffff0e057890 */ /* 0x000fe4000fffe0ff */
[----:B------:R-:W-:-:S03]  /*1540*/  UIADD3 UR7, UPT, UPT, UR15, -UR14, URZ ;  /* 0x8000000e0f077290 */ /* 0x000fc6000fffe0ff */
[----:B------:R-:W-:-:S04]  /*1550*/  @UP1 UIADD3 UR5, UPT, UPT, UR14, URZ, URZ ;  /* 0x000000ff0e051290 */ /* 0x000fc8000fffe0ff */
[----:B--2---:R-:W-:-:S12]  /*1560*/  UIADD3 UR5, UPT, UPT, UR5, 0x1, URZ ;  /* 0x0000000105057890 */ /* 0x004fd8000fffe0ff */
.L_x_35:
[----:B------:R-:W-:Y:S01]  /*1570*/  UISETP.NE.AND UP0, UPT, UR37, URZ, UPT ;  /* 0x000000ff2500728c */ /* 0x000fe2000bf05270 */
[----:B------:R-:W1:Y:S08]  /*1580*/  S2UR UR37, SR_CgaCtaId ;  /* 0x00000000002579c3 */ /* 0x000e700000008800 */
[----:B------:R-:W-:Y:S05]  /*1590*/  BRA.U UP0, `(.L_x_18) ;  /* 0x0000000100347547 */ /* 0x000fea000b800000 */
[----:B------:R-:W2:Y:S01]  /*15a0*/  S2R R2, SR_CgaCtaId ;  /* 0x0000000000027919 */ /* 0x000ea20000008800 */
[----:B------:R-:W-:-:S04]  /*15b0*/  MOV R3, 0x400 ;  /* 0x0000040000037802 */ /* 0x000fc80000000f00 */
[----:B--2---:R-:W-:Y:S02]  /*15c0*/  LEA R3, R2, R3, 0x18 ;  /* 0x0000000302037211 */ /* 0x004fe400078ec0ff */
[----:B------:R-:W-:-:S03]  /*15d0*/  SHF.L.U32 R2, R8, 0x1f, RZ ;  /* 0x0000001f08027819 */ /* 0x000fc600000006ff */
[----:B------:R-:W-:-:S04]  /*15e0*/  IMAD R3, R10, 0x8, R3 ;  /* 0x000000080a037824 */ /* 0x000fc800078e0203 */
[----:B------:R-:W2:Y:S02]  /*15f0*/  SYNCS.PHASECHK.TRANS64.TRYWAIT P0, [R3+URZ+0x110], R2 ;  /* 0x00011002030075a7 */ /* 0x000ea400080011ff */
[----:B--2---:R-:W-:Y:S05]  /*1600*/  @!P0 BRA `(.L_x_19) ;  /* 0x0000005c00148947 */ /* 0x004fea0003800000 */
.L_x_108:
[----:B------:R-:W-:Y:S01]  /*1610*/  VIADD R10, R10, 0x1 ;  /* 0x000000010a0a7836 */ /* 0x000fe20000000000 */
[----:B------:R2:W-:Y:S04]  /*1620*/  SYNCS.ARRIVE.TRANS64.A1T0 RZ, [R3+URZ+0x100], RZ ;  /* 0x000100ff03ff79a7 */ /* 0x0005e800081000ff */
[----:B------:R-:W-:-:S04]  /*1630*/  ISETP.NE.AND P0, PT, R10, 0x2, PT ;  /* 0x000000020a00780c */ /* 0x000fc80003f05270 */
[----:B------:R-:W-:Y:S02]  /*1640*/  SEL R10, R10, RZ, P0 ;  /* 0x000000ff0a0a7207 */ /* 0x000fe40000000000 */
[----:B--2---:R-:W-:-:S04]  /*1650*/  SEL R3, RZ, 0x1, P0 ;  /* 0x00000001ff037807 */ /* 0x004fc80000000000 */
[----:B------:R-:W-:-:S07]  /*1660*/  LOP3.LUT R8, R8, R3, RZ, 0x3c, !PT ;  /* 0x0000000308087212 */ /* 0x000fce00078e3cff */
.L_x_18:
[----:B------:R-:W-:Y:S01]  /*1670*/  UMOV UR4, 0x400 ;  /* 0x0000040000047882 */ /* 0x000fe20000000000 */
[----:B------:R-:W-:Y:S01]  /*1680*/  SHF.L.U32 R2, R15, 0x1f, RZ ;  /* 0x0000001f0f027819 */ /* 0x000fe200000006ff */
[----:B-1----:R-:W-:Y:S01]  /*1690*/  ULEA UR4, UR37, UR4, 0x18 ;  /* 0x0000000425047291 */ /* 0x002fe2000f8ec0ff */
[----:B------:R-:W-:Y:S01]  /*16a0*/  R2UR UR35, R21 ;  /* 0x00000000152372ca */ /* 0x000fe200000e0000 */
[----:B------:R-:W-:Y:S01]  /*16b0*/  UISETP.GE.U32.AND UP0, UPT, UR13, 0x3f, UPT ;  /* 0x0000003f0d00788c */ /* 0x000fe2000bf06070 */
[----:B------:R-:W-:Y:S01]  /*16c0*/  R2UR UR11, R20 ;  /* 0x00000000140b72ca */ /* 0x000fe200000e0000 */
[----:B------:R-:W-:Y:S01]  /*16d0*/  ULEA UR8, UR6, UR4, 0x3 ;  /* 0x0000000406087291 */ /* 0x000fe2000f8e18ff */
[----:B------:R-:W-:-:S08]  /*16e0*/  UMOV UR24, URZ ;  /* 0x000000ff00187c82 */ /* 0x000fd00008000000 */
[----:B------:R1:W2:Y:S01]  /*16f0*/  SYNCS.PHASECHK.TRANS64.TRYWAIT P0, [UR8+0x38], R2 ;  /* 0x00003802ff0075a7 */ /* 0x0002a20008001108 */
[----:B------:R-:W-:Y:S02]  /*1700*/  USHF.L.U32 UR35, UR35, 0x6, URZ ;  /* 0x0000000623237899 */ /* 0x000fe400080006ff */
[----:B------:R-:W-:Y:S01]  /*1710*/  USHF.L.U32 UR11, UR11, 0x7, URZ ;  /* 0x000000070b0b7899 */ /* 0x000fe200080006ff */
[----:B------:R-:W-:Y:S11]  /*1720*/  BRA.U !UP0, `(.L_x_20) ;  /* 0x0000000108a87547 */ /* 0x000ff6000b800000 */
[----:B------:R-:W-:Y:S01]  /*1730*/  UMOV UR16, URZ ;  /* 0x000000ff00107c82 */ /* 0x000fe20008000000 */
[----:B------:R-:W-:-:S05]  /*1740*/  UMOV UR17, UR6 ;  /* 0x0000000600117c82 */ /* 0x000fca0008000000 */
.L_x_25:
[----:B-1----:R-:W-:Y:S01]  /*1750*/  ULEA UR33, UR17, UR4, 0x3 ;  /* 0x0000000411217291 */ /* 0x002fe2000f8e18ff */
[----:B--2---:R-:W-:Y:S01]  /*1760*/  @!P5 MOV R3, 0x1800 ;  /* 0x000018000003d802 */ /* 0x004fe20000000f00 */
[----:B--2---:R-:W-:Y:S10]  /*1770*/  @P0 BRA `(.L_x_21) ;  /* 0x00000000000c0947 */ /* 0x004ff40003800000 */
[----:B------:R-:W-:-:S04]  /*1780*/  SHF.L.U32 R5, R15, 0x1f, RZ ;  /* 0x0000001f0f057819 */ /* 0x000fc800000006ff */
[----:B------:R-:W2:Y:S02]  /*1790*/  SYNCS.PHASECHK.TRANS64.TRYWAIT P0, [UR33+0x38], R5 ;  /* 0x00003805ff0075a7 */ /* 0x000ea40008001121 */
[----:B--2---:R-:W-:Y:S05]  /*17a0*/  @!P0 BRA `(.L_x_22) ;  /* 0x0000005800c08947 */ /* 0x004fea0003800000 */
.L_x_21:
[----:B------:R2:W-:Y:S01]  /*17b0*/  @!P5 SYNCS.ARRIVE.TRANS64 RZ, [UR33], R3 ;  /* 0x00000003ffffd9a7 */ /* 0x0005e20008000021 */
[----:B------:R-:W-:Y:S04]  /*17c0*/  BSSY.RECONVERGENT B0, `(.L_x_23) ;  /* 0x0000003000007945 */ /* 0x000fe80003800200 */
[----:B------:R-:W-:Y:S05]  /*17d0*/  @P4 BRA `(.L_x_24) ;  /* 0x0000000000044947 */ /* 0x000fea0003800000 */
[----:B------:R-:W-:Y:S05]  /*17e0*/  BPT.TRAP 0x1 ;  /* 0x000000040000795c */ /* 0x000fea0000300000 */
.L_x_24:
[----:B------:R-:W-:Y:S05]  /*17f0*/  BSYNC.RECONVERGENT B0 ;  /* 0x0000000000007941 */ /* 0x000fea0003800200 */
.L_x_23:
[----:B------:R-:W-:Y:S02]  /*1800*/  UIADD3 UR6, UPT, UPT, UR17, 0x1, URZ ;  /* 0x0000000111067890 */ /* 0x000fe4000fffe0ff */
[----:B------:R-:W-:Y:S02]  /*1810*/  ULEA UR32, UR17, UR4, 0xb ;  /* 0x0000000411207291 */ /* 0x000fe4000f8e58ff */
[----:B------:R-:W-:Y:S02]  /*1820*/  UISETP.NE.AND UP0, UPT, UR6, 0x7, UPT ;  /* 0x000000070600788c */ /* 0x000fe4000bf05270 */
[----:B------:R-:W-:Y:S02]  /*1830*/  UIADD3 UR26, UP1, UPT, UR22, 0x80, URZ ;  /* 0x00000080161a7890 */ /* 0x000fe4000ff3e0ff */
[----:B------:R-:W-:Y:S02]  /*1840*/  USEL UR9, URZ, 0x1, UP0 ;  /* 0x00000001ff097887 */ /* 0x000fe40008000000 */
[----:B------:R-:W-:-:S02]  /*1850*/  USEL UR6, UR6, URZ, UP0 ;  /* 0x000000ff06067287 */ /* 0x000fc40008000000 */
[----:B------:R-:W-:Y:S02]  /*1860*/  UIADD3 UR20, UP0, UPT, UR22, 0x180, URZ ;  /* 0x0000018016147890 */ /* 0x000fe4000ff1e0ff */
[----:B------:R-:W-:Y:S01]  /*1870*/  ULEA UR8, UR6, UR4, 0x3 ;  /* 0x0000000406087291 */ /* 0x000fe2000f8e18ff */
[----:B------:R-:W-:Y:S01]  /*1880*/  LOP3.LUT R15, R15, UR9, RZ, 0x3c, !PT ;  /* 0x000000090f0f7c12 */ /* 0x000fe2000f8e3cff */
[----:B------:R-:W-:Y:S02]  /*1890*/  USHF.L.U32 UR34, UR16, 0x5, URZ ;  /* 0x0000000510227899 */ /* 0x000fe400080006ff */
[----:B------:R-:W-:Y:S01]  /*18a0*/  UIADD3.X UR27, UPT, UPT, URZ, UR23, URZ, UP1, !UPT ;  /* 0x00000017ff1b7290 */ /* 0x000fe20008ffe4ff */
[----:B-1----:R-:W-:Y:S01]  /*18b0*/  SHF.L.U32 R2, R15, 0x1f, RZ ;  /* 0x0000001f0f027819 */ /* 0x002fe200000006ff */
[----:B------:R-:W-:Y:S02]  /*18c0*/  UIADD3 UR32, UPT, UPT, UR32, 0x4400, URZ ;  /* 0x0000440020207890 */ /* 0x000fe4000fffe0ff */
[----:B------:R-:W-:Y:S01]  /*18d0*/  UIADD3.X UR21, UPT, UPT, URZ, UR23, URZ, UP0, !UPT ;  /* 0x00000017ff157290 */ /* 0x000fe200087fe4ff */
[----:B------:R1:W1:Y:S01]  /*18e0*/  SYNCS.PHASECHK.TRANS64.TRYWAIT P0, [UR8+0x38], R2 ;  /* 0x00003802ff0075a7 */ /* 0x0002620008001108 */
[----:B------:R-:W-:Y:S01]  /*18f0*/  ULEA UR8, UR17, UR4, 0xc ;  /* 0x0000000411087291 */ /* 0x000fe2000f8e60ff */
[----:B------:R-:W-:Y:S01]  /*1900*/  UMOV UR18, 0x0 ;  /* 0x0000000000127882 */ /* 0x000fe20000000000 */
[----:B------:R-:W-:-:S02]  /*1910*/  UMOV UR19, 0x10000000 ;  /* 0x1000000000137882 */ /* 0x000fc40000000000 */
[----:B------:R-:W-:Y:S01]  /*1920*/  UIADD3 UR8, UPT, UPT, UR8, 0x7c00, URZ ;  /* 0x00007c0008087890 */ /* 0x000fe2000fffe0ff */
[----:B------:R1:W-:Y:S01]  /*1930*/  UTMALDG.3D [UR32], [UR26], desc[UR18] ;  /* 0x000012201a0075b4 */ /* 0x0003e20008011000 */
[----:B------:R-:W-:Y:S01]  /*1940*/  UMOV UR12, UR36 ;  /* 0x00000024000c7c82 */ /* 0x000fe20008000000 */
[----:B------:R-:W-:Y:S01]  /*1950*/  UMOV UR9, UR33 ;  /* 0x0000002100097c82 */ /* 0x000fe20008000000 */
[----:B------:R-:W-:Y:S01]  /*1960*/  UMOV UR10, UR34 ;  /* 0x00000022000a7c82 */ /* 0x000fe20008000000 */
[----:B------:R-:W-:Y:S01]  /*1970*/  UIADD3 UR16, UPT, UPT, UR16, 0x1, URZ ;  /* 0x0000000110107890 */ /* 0x000fe2000fffe0ff */
[----:B------:R-:W-:Y:S01]  /*1980*/  UMOV UR24, UR5 ;  /* 0x0000000500187c82 */ /* 0x000fe20008000000 */
[----:B------:R-:W-:Y:S02]  /*1990*/  UMOV UR17, UR6 ;  /* 0x0000000600117c82 */ /* 0x000fe40008000000 */
[----:B------:R1:W-:Y:S01]  /*19a0*/  UTMALDG.3D [UR8], [UR20], desc[UR18] ;  /* 0x00001208140075b4 */ /* 0x0003e20008011000 */
[----:B------:R-:W-:-:S09]  /*19b0*/  UISETP.NE.AND UP0, UPT, UR16, UR5, UPT ;  /* 0x000000051000728c */ /* 0x000fd2000bf05270 */
[----:B------:R-:W-:Y:S05]  /*19c0*/  BRA.U UP0, `(.L_x_25) ;  /* 0xfffffffd00607547 */ /* 0x000fea000b83ffff */
.L_x_20:
[----:B-1----:R-:W-:Y:S01]  /*19d0*/  ULEA UR8, UR6, UR4, 0x3 ;  /* 0x0000000406087291 */ /* 0x002fe2000f8e18ff */
[----:B------:R-:W-:Y:S01]  /*19e0*/  SHF.L.U32 R2, R15, 0x1f, RZ ;  /* 0x0000001f0f027819 */ /* 0x000fe200000006ff */
[----:B------:R-:W-:Y:S01]  /*19f0*/  @!P1 SYNCS.ARRIVE.TRANS64.A1T0 RZ, [UR4+0x98], RZ ;  /* 0x000098ffffff99a7 */ /* 0x000fe20008100004 */
[----:B------:R-:W-:-:S06]  /*1a00*/  UISETP.GT.AND UP0, UPT, UR15, UR14, UPT ;  /* 0x0000000e0f00728c */ /* 0x000fcc000bf04270 */
[----:B--2---:R1:W2:Y:S03]  /*1a10*/  SYNCS.PHASECHK.TRANS64.TRYWAIT P0, [UR8+0x38], R2 ;  /* 0x00003802ff0075a7 */ /* 0x0042a60008001108 */
[----:B------:R-:W-:Y:S05]  /*1a20*/  BRA.U !UP0, `(.L_x_26) ;  /* 0x0000000108ac7547 */ /* 0x000fea000b800000 */
[----:B------:R-:W-:Y:S01]  /*1a30*/  UIADD3 UR21, UPT, UPT, UR7, UR24, URZ ;  /* 0x0000001807157290 */ /* 0x000fe2000fffe0ff */
[----:B------:R-:W-:-:S11]  /*1a40*/  UMOV UR25, UR6 ;  /* 0x0000000600197c82 */ /* 0x000fd60008000000 */
.L_x_31:
[----:B-1----:R-:W-:Y:S01]  /*1a50*/  ULEA UR17, UR25, UR4, 0x3 ;  /* 0x0000000419117291 */ /* 0x002fe2000f8e18ff */
[----:B--2---:R-:W-:Y:S01]  /*1a60*/  @!P5 MOV R3, 0x1800 ;  /* 0x000018000003d802 */ /* 0x004fe20000000f00 */
[----:B--2---:R-:W-:Y:S10]  /*1a70*/  @P0 BRA `(.L_x_27) ;  /* 0x00000000000c0947 */ /* 0x004ff40003800000 */
[----:B------:R-:W-:-:S04]  /*1a80*/  SHF.L.U32 R5, R15, 0x1f, RZ ;  /* 0x0000001f0f057819 */ /* 0x000fc800000006ff */
[----:B------:R-:W2:Y:S02]  /*1a90*/  SYNCS.PHASECHK.TRANS64.TRYWAIT P0, [UR17+0x38], R5 ;  /* 0x00003805ff0075a7 */ /* 0x000ea40008001111 */
[----:B--2---:R-:W-:Y:S05]  /*1aa0*/  @!P0 BRA `(.L_x_28) ;  /* 0x0000005800188947 */ /* 0x004fea0003800000 */
.L_x_27:
[----:B------:R2:W-:Y:S01]  /*1ab0*/  @!P5 SYNCS.ARRIVE.TRANS64 RZ, [UR17], R3 ;  /* 0x00000003ffffd9a7 */ /* 0x0005e20008000011 */
[----:B------:R-:W-:Y:S04]  /*1ac0*/  BSSY.RECONVERGENT B0, `(.L_x_29) ;  /* 0x0000003000007945 */ /* 0x000fe80003800200 */
[----:B------:R-:W-:Y:S05]  /*1ad0*/  @P4 BRA `(.L_x_30) ;  /* 0x0000000000044947 */ /* 0x000fea0003800000 */
[----:B------:R-:W-:Y:S05]  /*1ae0*/  BPT.TRAP 0x1 ;  /* 0x000000040000795c */ /* 0x000fea0000300000 */
.L_x_30:
[----:B------:R-:W-:Y:S05]  /*1af0*/  BSYNC.RECONVERGENT B0 ;  /* 0x0000000000007941 */ /* 0x000fea0003800200 */
.L_x_29:
        /* <DEDUP_REMOVED lines=10> */
[----:B------:R-:W-:Y:S01]  /*1ba0*/  UIADD3 UR16, UPT, UPT, UR16, 0x4400, URZ ;  /* 0x0000440010107890 */ /* 0x000fe2000fffe0ff */
[----:B-1----:R-:W-:Y:S01]  /*1bb0*/  SHF.L.U32 R2, R15, 0x1f, RZ ;  /* 0x0000001f0f027819 */ /* 0x002fe200000006ff */
[----:B------:R-:W-:Y:S02]  /*1bc0*/  UIADD3.X UR31, UPT, UPT, URZ, UR23, URZ, UP1, !UPT ;  /* 0x00000017ff1f7290 */ /* 0x000fe40008ffe4ff */
[----:B------:R-:W-:Y:S01]  /*1bd0*/  UIADD3.X UR29, UPT, UPT, URZ, UR23, URZ, UP0, !UPT ;  /* 0x00000017ff1d7290 */ /* 0x000fe200087fe4ff */
[----:B------:R1:W1:Y:S01]  /*1be0*/  SYNCS.PHASECHK.TRANS64.TRYWAIT P0, [UR8+0x38], R2 ;  /* 0x00003802ff0075a7 */ /* 0x0002620008001108 */
[----:B------:R-:W-:Y:S01]  /*1bf0*/  ULEA UR8, UR25, UR4, 0xc ;  /* 0x0000000419087291 */ /* 0x000fe2000f8e60ff */
[----:B------:R-:W-:Y:S01]  /*1c00*/  UMOV UR26, 0x0 ;  /* 0x00000000001a7882 */ /* 0x000fe20000000000 */
[----:B------:R-:W-:-:S02]  /*1c10*/  UMOV UR27, 0x10000000 ;  /* 0x10000000001b7882 */ /* 0x000fc40000000000 */
[----:B------:R-:W-:Y:S01]  /*1c20*/  UIADD3 UR8, UPT, UPT, UR8, 0x7c00, URZ ;  /* 0x00007c0008087890 */ /* 0x000fe2000fffe0ff */
[----:B------:R-:W-:Y:S01]  /*1c30*/  UMOV UR19, UR35 ;  /* 0x0000002300137c82 */ /* 0x000fe20008000000 */
[----:B------:R-:W-:Y:S01]  /*1c40*/  UMOV UR20, UR36 ;  /* 0x0000002400147c82 */ /* 0x000fe20008000000 */
[----:B------:R-:W-:Y:S01]  /*1c50*/  UMOV UR12, UR36 ;  /* 0x00000024000c7c82 */ /* 0x000fe20008000000 */
[----:B------:R-:W-:Y:S01]  /*1c60*/  UMOV UR9, UR17 ;  /* 0x0000001100097c82 */ /* 0x000fe20008000000 */
[----:B------:R-:W-:Y:S01]  /*1c70*/  UMOV UR10, UR18 ;  /* 0x00000012000a7c82 */ /* 0x000fe20008000000 */
[----:B------:R1:W-:Y:S01]  /*1c80*/  UTMALDG.3D [UR16], [UR30], desc[UR26] ;  /* 0x00001a101e0075b4 */ /* 0x0003e20008011000 */
[----:B------:R-:W-:Y:S01]  /*1c90*/  UIADD3 UR24, UPT, UPT, UR24, 0x1, URZ ;  /* 0x0000000118187890 */ /* 0x000fe2000fffe0ff */
[----:B------:R-:W-:-:S03]  /*1ca0*/  UMOV UR25, UR6 ;  /* 0x0000000600197c82 */ /* 0x000fc60008000000 */
[----:B------:R-:W-:Y:S01]  /*1cb0*/  UISETP.NE.AND UP0, UPT, UR24, UR21, UPT ;  /* 0x000000151800728c */ /* 0x000fe2000bf05270 */
[----:B------:R1:W-:Y:S08]  /*1cc0*/  UTMALDG.3D [UR8], [UR28], desc[UR26] ;  /* 0x00001a081c0075b4 */ /* 0x0003f00008011000 */
[----:B------:R-:W-:Y:S05]  /*1cd0*/  BRA.U UP0, `(.L_x_31) ;  /* 0xfffffffd005c7547 */ /* 0x000fea000b83ffff */
.L_x_26:
[----:B-1----:R-:W-:Y:S01]  /*1ce0*/  LEA R2, R14, UR4, 0x3 ;  /* 0x000000040e027c11 */ /* 0x002fe2000f8e18ff */
[----:B------:R-:W-:Y:S01]  /*1cf0*/  NOP ;  /* 0x0000000000007918 */ /* 0x000fe20000000000 */
[----:B--2---:R-:W-:Y:S02]  /*1d00*/  SHF.L.U32 R3, R12, 0x1f, RZ ;  /* 0x0000001f0c037819 */ /* 0x004fe400000006ff */
[----:B------:R-:W-:Y:S02]  /*1d10*/  LEA R4, R14, UR4, 0x4 ;  /* 0x000000040e047c11 */ /* 0x000fe4000f8e20ff */
[----:B------:R-:W1:Y:S02]  /*1d20*/  SYNCS.PHASECHK.TRANS64.TRYWAIT P0, [R2+URZ+0xa0], R3 ;  /* 0x0000a003020075a7 */ /* 0x000e6400080011ff */
[----:B-1----:R-:W-:Y:S05]  /*1d30*/  @!P0 BRA `(.L_x_32) ;  /* 0x00000054008c8947 */ /* 0x002fea0003800000 */
.L_x_111:
[----:B------:R-:W2:Y:S01]  /*1d40*/  LDS.128 R4, [R4+0x130] ;  /* 0x0001300004047984 */ /* 0x000ea20000000c00 */
[----:B---3--:R-:W-:Y:S01]  /*1d50*/  ISETP.GE.AND P0, PT, R40, 0x1, PT ;  /* 0x000000012800780c */ /* 0x008fe20003f06270 */
[----:B-1----:R-:W-:Y:S01]  /*1d60*/  VIADD R2, R2, 0xb0 ;  /* 0x000000b002027836 */ /* 0x002fe20000000000 */
[----:B------:R-:W-:Y:S01]  /*1d70*/  @!PT LDS RZ, [RZ] ;  /* 0x00000000fffff984 */ /* 0x000fe20000000800 */
[----:B------:R-:W-:Y:S01]  /*1d80*/  @!PT LDS RZ, [RZ] ;  /* 0x00000000fffff984 */ /* 0x000fe20000000800 */
[----:B------:R-:W-:Y:S01]  /*1d90*/  @!PT LDS RZ, [RZ] ;  /* 0x00000000fffff984 */ /* 0x000fe20000000800 */
[----:B------:R-:W-:Y:S01]  /*1da0*/  @!PT LDS RZ, [RZ] ;  /* 0x00000000fffff984 */ /* 0x000fe20000000800 */
[----:B------:R1:W-:Y:S06]  /*1db0*/  MEMBAR.ALL.CTA ;  /* 0x0000000000007992 */ /* 0x0003ec0000008000 */
[----:B-1----:R-:W1:Y:S01]  /*1dc0*/  FENCE.VIEW.ASYNC.S ;  /* 0x00000000000073c6 */ /* 0x002e620000000000 */
[----:B------:R-:W-:-:S04]  /*1dd0*/  PRMT R2, RZ, 0x654, R2 ;  /* 0x00000654ff027816 */ /* 0x000fc80000000002 */
[----:B-1----:R1:W-:Y:S01]  /*1de0*/  SYNCS.ARRIVE.TRANS64.RED.A1T0 RZ, [R2+URZ], RZ ;  /* 0x000000ff02ff79a7 */ /* 0x0023e200081004ff */
[----:B--2---:R-:W-:-:S13]  /*1df0*/  LOP3.LUT P2, RZ, R6, 0x1, RZ, 0xc0, !PT ;  /* 0x0000000106ff7812 */ /* 0x004fda000784c0ff */
[----:B------:R-:W-:Y:S01]  /*1e00*/  @P2 SHF.R.U32.HI R3, RZ, 0x10, R5 ;  /* 0x00000010ff032819 */ /* 0x000fe20000011605 */
[----:B------:R-:W-:Y:S01]  /*1e10*/  VOTEU.ANY UP0, P2 ;  /* 0x0000000000ff7886 */ /* 0x000fe20001000100 */
[----:B------:R-:W-:Y:S02]  /*1e20*/  @P2 MOV R13, R4 ;  /* 0x00000004000d2202 */ /* 0x000fe40000000f00 */
[----:B------:R-:W-:Y:S02]  /*1e30*/  @P2 R2UR.BROADCAST UR8, R3 ;  /* 0x00000000030822ca */ /* 0x000fe400008e0000 */
[----:B------:R-:W-:-:S11]  /*1e40*/  @P2 LOP3.LUT R11, R5, 0xffff, RZ, 0xc0, !PT ;  /* 0x0000ffff050b2812 */ /* 0x000fd600078ec0ff */
[----:B------:R-:W-:Y:S01]  /*1e50*/  @UP0 UMOV UR36, UR8 ;  /* 0x0000000800240c82 */ /* 0x000fe20008000000 */
[----:B-1----:R-:W-:Y:S05]  /*1e60*/  @!P0 BRA `(.L_x_33) ;  /* 0x0000000000b88947 */ /* 0x002fea0003800000 */
[----:B------:R-:W4:Y:S01]  /*1e70*/  LDC.64 R4, c[0x0][0xb18] ;  /* 0x0002c600ff047b82 */ /* 0x000f220000000a00 */
[----:B------:R-:W-:-:S07]  /*1e80*/  ISETP.NE.AND P3, PT, R40, 0x1, PT ;  /* 0x000000012800780c */ /* 0x000fce0003f65270 */
[----:B------:R-:W1:Y:S08]  /*1e90*/  LDC.64 R6, c[0x0][0xb10] ;  /* 0x0002c400ff067b82 */ /* 0x000e700000000a00 */
[----:B------:R-:W2:Y:S08]  /*1ea0*/  LDC R16, c[0x0][0xb20] ;  /* 0x0002c800ff107b82 */ /* 0x000eb00000000800 */
[----:B------:R-:W3:Y:S01]  /*1eb0*/  LDC R18, c[0x0][0xb0c] ;  /* 0x0002c300ff127b82 */ /* 0x000ee20000000800 */
[----:B----4-:R-:W-:Y:S01]  /*1ec0*/  IMAD.HI.U32 R17, R0, R5, RZ ;  /* 0x0000000500117227 */ /* 0x010fe200078e00ff */
[----:B------:R-:W-:-:S03]  /*1ed0*/  ISETP.NE.AND P0, PT, R4, 0x1, PT ;  /* 0x000000010400780c */ /* 0x000fc60003f05270 */
[----:B------:R-:W-:-:S03]  /*1ee0*/  IMAD.HI.U32 R5, R11, R5, RZ ;  /* 0x000000050b057227 */ /* 0x000fc600078e00ff */
[----:B------:R-:W4:Y:S01]  /*1ef0*/  LDC.64 R2, c[0x0][0xb28] ;  /* 0x0002ca00ff027b82 */ /* 0x000f220000000a00 */
[----:B-1----:R-:W-:-:S04]  /*1f00*/  IMAD.HI.U32 R20, R9, R6, RZ ;  /* 0x0000000609147227 */ /* 0x002fc800078e00ff */
[----:B------:R-:W-:Y:S01]  /*1f10*/  IMAD.HI.U32 R22, R13, R6, RZ ;  /* 0x000000060d167227 */ /* 0x000fe200078e00ff */
[----:B------:R-:W-:Y:S02]  /*1f20*/  SHF.R.U32.HI R20, RZ, R7, R20 ;  /* 0x00000007ff147219 */ /* 0x000fe40000011614 */
[-C--:B--2---:R-:W-:Y:S02]  /*1f30*/  SHF.R.U32.HI R17, RZ, R16.reuse, R17 ;  /* 0x00000010ff117219 */ /* 0x084fe40000011611 */
[----:B------:R-:W-:Y:S02]  /*1f40*/  SHF.R.U32.HI R16, RZ, R16, R5 ;  /* 0x00000010ff107219 */ /* 0x000fe40000011605 */
[----:B------:R-:W-:Y:S02]  /*1f50*/  SEL R17, R0, R17, !P0 ;  /* 0x0000001100117207 */ /* 0x000fe40004000000 */
[----:B------:R-:W-:Y:S02]  /*1f60*/  SHF.R.U32.HI R22, RZ, R7, R22 ;  /* 0x00000007ff167219 */ /* 0x000fe40000011616 */
[----:B---3--:R-:W-:-:S02]  /*1f70*/  ISETP.NE.AND P1, PT, R18, 0x1, PT ;  /* 0x000000011200780c */ /* 0x008fc40003f25270 */
[----:B------:R-:W-:Y:S02]  /*1f80*/  SEL R5, R11, R16, !P0 ;  /* 0x000000100b057207 */ /* 0x000fe40004000000 */
[----:B------:R-:W-:Y:S02]  /*1f90*/  SEL R19, R9, R20, !P1 ;  /* 0x0000001409137207 */ /* 0x000fe40004800000 */
[----:B------:R-:W-:Y:S01]  /*1fa0*/  SEL R7, R13, R22, !P1 ;  /* 0x000000160d077207 */ /* 0x000fe20004800000 */
[----:B----4-:R-:W-:-:S04]  /*1fb0*/  IMAD.HI.U32 R20, R17, R2, RZ ;  /* 0x0000000211147227 */ /* 0x010fc800078e00ff */
[----:B------:R-:W-:Y:S01]  /*1fc0*/  IMAD.HI.U32 R6, R19, R2, RZ ;  /* 0x0000000213067227 */ /* 0x000fe200078e00ff */
[----:B------:R-:W-:-:S04]  /*1fd0*/  @P3 SHF.R.U32.HI R17, RZ, R3, R20 ;  /* 0x00000003ff113219 */ /* 0x000fc80000011614 */
        /* <DEDUP_REMOVED lines=8> */
[----:B------:R-:W-:-:S04]  /*2060*/  @!P0 IMAD.HI.U32 R16, R7, R2, RZ ;  /* 0x0000000207108227 */ /* 0x000fc800078e00ff */
[----:B------:R-:W-:Y:S01]  /*2070*/  IMAD.MOV R2, RZ, RZ, -R6 ;  /* 0x000000ffff027224 */ /* 0x000fe200078e0a06 */
[----:B------:R-:W-:-:S03]  /*2080*/  @!P0 SHF.R.U32.HI R16, RZ, R3, R16 ;  /* 0x00000003ff108219 */ /* 0x000fc60000011610 */
[----:B------:R-:W-:Y:S01]  /*2090*/  IMAD R2, R40, R2, R5 ;  /* 0x0000000228027224 */ /* 0x000fe200078e0205 */
[----:B------:R-:W-:Y:S02]  /*20a0*/  @!P0 SEL R3, R7, R16, !P3 ;  /* 0x0000001007038207 */ /* 0x000fe40005800000 */
[----:B------:R-:W-:-:S03]  /*20b0*/  IADD3 R16, PT, PT, -R5, RZ, RZ ;  /* 0x000000ff05107210 */ /* 0x000fc60007ffe1ff */
[--C-:B------:R-:W-:Y:S02]  /*20c0*/  @!P0 IMAD.IADD R6, R6, 0x1, -R3.reuse ;  /* 0x0000000106068824 */ /* 0x100fe400078e0a03 */
[----:B------:R-:W-:Y:S01]  /*20d0*/  @!P0 IMAD R3, R2, R19, R3 ;  /* 0x0000001302038224 */ /* 0x000fe200078e0203 */
[----:B------:R-:W-:Y:S01]  /*20e0*/  IADD3 R2, PT, PT, -R7, RZ, RZ ;  /* 0x000000ff07027210 */ /* 0x000fe20007ffe1ff */
[----:B------:R-:W-:Y:S02]  /*20f0*/  @!P0 IMAD R5, R40, R6, R7 ;  /* 0x0000000628058224 */ /* 0x000fe400078e0207 */
[----:B------:R-:W-:Y:S02]  /*2100*/  IMAD R11, R4, R16, R11 ;  /* 0x00000010040b7224 */ /* 0x000fe400078e020b */
[----:B------:R-:W-:Y:S02]  /*2110*/  @!P0 IMAD.MOV.U32 R7, RZ, RZ, R3 ;  /* 0x000000ffff078224 */ /* 0x000fe400078e0003 */
[----:B------:R-:W-:-:S02]  /*2120*/  IMAD R2, R18, R2, R13 ;  /* 0x0000000212027224 */ /* 0x000fc400078e020d */
[----:B------:R-:W-:Y:S02]  /*2130*/  IMAD R11, R5, R4, R11 ;  /* 0x00000004050b7224 */ /* 0x000fe400078e020b */
[----:B------:R-:W-:Y:S02]  /*2140*/  IMAD R13, R7, R18, R2 ;  /* 0x00000012070d7224 */ /* 0x000fe400078e0202 */
.L_x_33:
[----:B------:R-:W1:Y:S02]  /*2150*/  LDCU UR8, c[0x0][0xb30] ;  /* 0x00016600ff0877ac */ /* 0x000e640008000800 */
[----:B-1----:R-:W-:-:S09]  /*2160*/  UISETP.NE.AND UP0, UPT, UR8, 0x1, UPT ;  /* 0x000000010800788c */ /* 0x002fd2000bf05270 */
[----:B------:R-:W-:Y:S05]  /*2170*/  BRA.U UP0, `(.L_x_34) ;  /* 0x0000000100407547 */ /* 0x000fea000b800000 */
[----:B------:R-:W1:Y:S08]  /*2180*/  LDC.64 R4, c[0x0][0xb10] ;  /* 0x0002c400ff047b82 */ /* 0x000e700000000a00 */
[----:B------:R-:W2:Y:S08]  /*2190*/  LDC.64 R2, c[0x0][0xb18] ;  /* 0x0002c600ff027b82 */ /* 0x000eb00000000a00 */
[----:B------:R-:W3:Y:S08]  /*21a0*/  LDC R6, c[0x0][0xb20] ;  /* 0x0002c800ff067b82 */ /* 0x000ef00000000800 */
[----:B------:R-:W4:Y:S01]  /*21b0*/  LDC R16, c[0x0][0xb0c] ;  /* 0x0002c300ff107b82 */ /* 0x000f220000000800 */
[----:B-1----:R-:W-:-:S05]  /*21c0*/  IMAD.HI.U32 R4, R13, R4, RZ ;  /* 0x000000040d047227 */ /* 0x002fca00078e00ff */
[----:B------:R-:W-:Y:S01]  /*21d0*/  SHF.R.U32.HI R4, RZ, R5, R4 ;  /* 0x00000005ff047219 */ /* 0x000fe20000011604 */
[----:B--2---:R-:W-:Y:S01]  /*21e0*/  IMAD.HI.U32 R3, R11, R3, RZ ;  /* 0x000000030b037227 */ /* 0x004fe200078e00ff */
[----:B------:R-:W-:-:S04]  /*21f0*/  ISETP.NE.AND P0, PT, R2, 0x1, PT ;  /* 0x000000010200780c */ /* 0x000fc80003f05270 */
[----:B---3--:R-:W-:-:S04]  /*2200*/  SHF.R.U32.HI R6, RZ, R6, R3 ;  /* 0x00000006ff067219 */ /* 0x008fc80000011603 */
[----:B------:R-:W-:Y:S02]  /*2210*/  SEL R3, R11, R6, !P0 ;  /* 0x000000060b037207 */ /* 0x000fe40004000000 */
[----:B----4-:R-:W-:-:S04]  /*2220*/  ISETP.NE.AND P1, PT, R16, 0x1, PT ;  /* 0x000000011000780c */ /* 0x010fc80003f25270 */
[----:B------:R-:W-:-:S05]  /*2230*/  SEL R4, R13, R4, !P1 ;  /* 0x000000040d047207 */ /* 0x000fca0004800000 */
[----:B------:R-:W-:Y:S02]  /*2240*/  IMAD.IADD R5, R3, 0x1, -R4 ;  /* 0x0000000103057824 */ /* 0x000fe400078e0a04 */
[----:B------:R-:W-:Y:S02]  /*2250*/  IMAD.IADD R3, R4, 0x1, -R3 ;  /* 0x0000000104037824 */ /* 0x000fe400078e0a03 */
[----:B------:R-:W-:Y:S02]  /*2260*/  IMAD R13, R5, R16, R13 ;  /* 0x00000010050d7224 */ /* 0x000fe400078e020d */
[----:B------:R-:W-:-:S07]  /*2270*/  IMAD R11, R3, R2, R11 ;  /* 0x00000002030b7224 */ /* 0x000fce00078e020b */
.L_x_34:
[----:B------:R-:W-:Y:S01]  /*2280*/  VIADD R14, R14, 0x1 ;  /* 0x000000010e0e7836 */ /* 0x000fe20000000000 */
[----:B------:R-:W-:Y:S01]  /*2290*/  PLOP3.LUT P1, PT, PT, PT, PT, 0x80, 0x8 ;  /* 0x000000000008781c */ /* 0x000fe20003f2f070 */
[----:B------:R-:W-:Y:S02]  /*22a0*/  IMAD.IADD R21, R13, 0x1, R96 ;  /* 0x000000010d157824 */ /* 0x000fe400078e0260 */
[----:B------:R-:W-:Y:S01]  /*22b0*/  IMAD.IADD R20, R11, 0x1, R94 ;  /* 0x000000010b147824 */ /* 0x000fe200078e025e */
[----:B------:R-:W-:-:S04]  /*22c0*/  ISETP.NE.AND P0, PT, R14, 0x2, PT ;  /* 0x000000020e00780c */ /* 0x000fc80003f05270 */
[----:B------:R-:W-:Y:S02]  /*22d0*/  SEL R3, RZ, 0x1, P0 ;  /* 0x00000001ff037807 */ /* 0x000fe40000000000 */
[----:B------:R-:W-:Y:S02]  /*22e0*/  SEL R14, R14, RZ, P0 ;  /* 0x000000ff0e0e7207 */ /* 0x000fe40000000000 */
[----:B------:R-:W-:Y:S01]  /*22f0*/  LOP3.LUT R12, R12, R3, RZ, 0x3c, !PT ;  /* 0x000000030c0c7212 */ /* 0x000fe200078e3cff */
[----:B------:R-:W-:Y:S06]  /*2300*/  @P2 BRA `(.L_x_35) ;  /* 0xfffffff000982947 */ /* 0x000fec000383ffff */
[----:B------:R-:W-:Y:S01]  /*2310*/  UIADD3 UR4, UPT, UPT, UR4, 0x38, URZ ;  /* 0x0000003804047890 */ /* 0x000fe2000fffe0ff */
[----:B------:R-:W-:-:S03]  /*2320*/  SHF.L.U32 R3, R15, 0x1f, RZ ;  /* 0x0000001f0f037819 */ /* 0x000fc600000006ff */
[----:B------:R-:W-:-:S09]  /*2330*/  ULEA UR5, UR6, UR4, 0x3 ;  /* 0x0000000406057291 */ /* 0x000fd2000f8e18ff */
[----:B------:R-:W1:Y:S02]  /*2340*/  SYNCS.PHASECHK.TRANS64.TRYWAIT P0, [UR5], R3 ;  /* 0x00000003ff0075a7 */ /* 0x000e640008001105 */
[----:B-1----:R-:W-:Y:S05]  /*2350*/  @!P0 BRA `(.L_x_36) ;  /* 0x0000005000188947 */ /* 0x002fea0003800000 */
.L_x_113:
[----:B------:R-:W-:-:S04]  /*2360*/  UIADD3 UR6, UPT, UPT, UR6, 0x1, URZ ;  /* 0x0000000106067890 */ /* 0x000fc8000fffe0ff */
[----:B------:R-:W-:-:S04]  /*2370*/  UISETP.NE.AND UP0, UPT, UR6, 0x7, UPT ;  /* 0x000000070600788c */ /* 0x000fc8000bf05270 */
[----:B------:R-:W-:Y:S02]  /*2380*/  USEL UR7, URZ, 0x1, UP0 ;  /* 0x00000001ff077887 */ /* 0x000fe40008000000 */
[----:B------:R-:W-:-:S04]  /*2390*/  USEL UR6, UR6, URZ, UP0 ;  /* 0x000000ff06067287 */ /* 0x000fc80008000000 */
[----:B------:R-:W-:Y:S01]  /*23a0*/  ULEA UR5, UR6, UR4, 0x3 ;  /* 0x0000000406057291 */ /* 0x000fe2000f8e18ff */
[----:B------:R-:W-:-:S04]  /*23b0*/  LOP3.LUT R2, R15, UR7, RZ, 0x3c, !PT ;  /* 0x000000070f027c12 */ /* 0x000fc8000f8e3cff */
[----:B-1----:R-:W-:-:S04]  /*23c0*/  SHF.L.U32 R3, R2, 0x1f, RZ ;  /* 0x0000001f02037819 */ /* 0x002fc800000006ff */
[----:B------:R-:W1:Y:S02]  /*23d0*/  SYNCS.PHASECHK.TRANS64.TRYWAIT P0, [UR5], R3 ;  /* 0x00000003ff0075a7 */ /* 0x000e640008001105 */
[----:B-1----:R-:W-:Y:S05]  /*23e0*/  @!P0 BRA `(.L_x_37) ;  /* 0x00000050000c8947 */ /* 0x002fea0003800000 */
.L_x_115:
        /* <DEDUP_REMOVED lines=9> */
.L_x_117:
        /* <DEDUP_REMOVED lines=9> */
.L_x_119:
        /* <DEDUP_REMOVED lines=9> */
.L_x_121:
        /* <DEDUP_REMOVED lines=9> */
.L_x_123:
[----:B------:R-:W-:-:S04]  /*2630*/  UIADD3 UR6, UPT, UPT, UR6, 0x1, URZ ;  /* 0x0000000106067890 */ /* 0x000fc8000fffe0ff */
[----:B------:R-:W-:-:S04]  /*2640*/  UISETP.NE.AND UP0, UPT, UR6, 0x7, UPT ;  /* 0x000000070600788c */ /* 0x000fc8000bf05270 */
[----:B------:R-:W-:Y:S02]  /*2650*/  USEL UR5, URZ, 0x1, UP0 ;  /* 0x00000001ff057887 */ /* 0x000fe40008000000 */
[----:B------:R-:W-:-:S04]  /*2660*/  USEL UR6, UR6, URZ, UP0 ;  /* 0x000000ff06067287 */ /* 0x000fc80008000000 */
[----:B------:R-:W-:Y:S01]  /*2670*/  ULEA UR6, UR6, UR4, 0x3 ;  /* 0x0000000406067291 */ /* 0x000fe2000f8e18ff */
[----:B-1----:R-:W-:-:S04]  /*2680*/  LOP3.LUT R3, R2, UR5, RZ, 0x3c, !PT ;  /* 0x0000000502037c12 */ /* 0x002fc8000f8e3cff */
[----:B------:R-:W-:Y:S01]  /*2690*/  SHF.L.U32 R3, R3, 0x1f, RZ ;  /* 0x0000001f03037819 */ /* 0x000fe200000006ff */
[----:B----4-:R-:W-:-:S07]  /*26a0*/  IMAD.U32 R0, RZ, RZ, UR6 ;  /* 0x00000006ff007e24 */ /* 0x010fce000f8e00ff */
.L_x_42:
[----:B-1----:R1:W2:Y:S02]  /*26b0*/  SYNCS.PHASECHK.TRANS64.TRYWAIT P0, [R0+URZ], R3 ;  /* 0x00000003000075a7 */ /* 0x0022a400080011ff */
[----:B--2---:R-:W-:Y:S05]  /*26c0*/  @!P0 NANOSLEEP.SYNCS 0x989680 ;  /* 0x009896800000895d */ /* 0x004fea0003900000 */
[----:B------:R-:W2:Y:S02]  /*26d0*/  @!P0 SYNCS.PHASECHK.TRANS64 P0, [R0+URZ], R3 ;  /* 0x00000003000085a7 */ /* 0x000ea400080010ff */
[----:B--2---:R-:W-:Y:S05]  /*26e0*/  @P0 EXIT ;  /* 0x000000000000094d */ /* 0x004fea0003800000 */
[----:B------:R-:W-:Y:S05]  /*26f0*/  BRA `(.L_x_42) ;  /* 0xfffffffc00ec7947 */ /* 0x000fea000383ffff */
.L_x_17:
[----:B------:R-:W-:-:S04]  /*2700*/  UISETP.NE.AND UP1, UPT, UR37, URZ, UPT ;  /* 0x000000ff2500728c */ /* 0x000fc8000bf25270 */
[----:B------:R-:W-:-:S09]  /*2710*/  UISETP.NE.OR UP1, UPT, UR8, 0x1, UP1 ;  /* 0x000000010800788c */ /* 0x000fd20008f25670 */
[----:B------:R-:W-:Y:S05]  /*2720*/  BRA.U UP1, `(.L_x_43) ;  /* 0x0000000501487547 */ /* 0x000fea000b800000 */
[----:B------:R-:W-:Y:S01]  /*2730*/  ISETP.NE.AND P2, PT, R2, RZ, PT ;  /* 0x000000ff0200720c */ /* 0x000fe20003f45270 */
[----:B------:R-:W-:Y:S01]  /*2740*/  IMAD.MOV.U32 R12, RZ, RZ, 0x1 ;  /* 0x00000001ff0c7424 */ /* 0x000fe200078e00ff */
[----:B------:R-:W-:Y:S02]  /*2750*/  CS2R R10, SRZ ;  /* 0x00000000000a7805 */ /* 0x000fe4000001ff00 */
[----:B------:R-:W-:Y:S01]  /*2760*/  CS2R R8, SRZ ;  /* 0x0000000000087805 */ /* 0x000fe2000001ff00 */
[----:B------:R-:W-:Y:S01]  /*2770*/  UMOV UR4, 0x400 ;  /* 0x0000040000047882 */ /* 0x000fe20000000000 */
[----:B------:R-:W-:Y:S01]  /*2780*/  UMOV UR6, URZ ;  /* 0x000000ff00067c82 */ /* 0x000fe20008000000 */
[----:B------:R-:W-:-:S12]  /*2790*/  ULEA UR37, UR37, UR4, 0x18 ;  /* 0x0000000425257291 */ /* 0x000fd8000f8ec0ff */
.L_x_47:
[----:B------:R-:W-:Y:S02]  /*27a0*/  LEA R0, R8, UR37, 0x3 ;  /* 0x0000002508007c11 */ /* 0x000fe4000f8e18ff */
[----:B------:R-:W-:-:S03]  /*27b0*/  SHF.L.U32 R5, R9, 0x1f, RZ ;  /* 0x0000001f09057819 */ /* 0x000fc600000006ff */
[----:B------:R-:W-:Y:S01]  /*27c0*/  VIADD R4, R0, 0x110 ;  /* 0x0000011000047836 */ /* 0x000fe20000000000 */
[----:B------:R-:W1:Y:S02]  /*27d0*/  SYNCS.PHASECHK.TRANS64.TRYWAIT P0, [R0+URZ+0x100], R5 ;  /* 0x00010005000075a7 */ /* 0x000e6400080011ff */
[----:B-1----:R-:W-:Y:S05]  /*27e0*/  @!P0 BRA `(.L_x_44) ;  /* 0x0000004c00848947 */ /* 0x002fea0003800000 */
.L_x_124:
[----:B------:R-:W-:Y:S01]  /*27f0*/  ULEA UR5, UR6, UR37, 0x3 ;  /* 0x0000002506057291 */ /* 0x000fe2000f8e18ff */
[----:B------:R-:W-:Y:S02]  /*2800*/  PRMT R4, RZ, 0x654, R4 ;  /* 0x00000654ff047816 */ /* 0x000fe40000000004 */
[----:B-1----:R-:W-:Y:S01]  /*2810*/  SHF.L.U32 R5, R12, 0x1f, RZ ;  /* 0x0000001f0c057819 */ /* 0x002fe200000006ff */
[----:B------:R-:W-:Y:S01]  /*2820*/  UIADD3 UR4, UPT, UPT, UR5, 0xa0, URZ ;  /* 0x000000a005047890 */ /* 0x000fe2000fffe0ff */
[----:B------:R1:W-:Y:S05]  /*2830*/  SYNCS.ARRIVE.TRANS64.RED.A1T0 RZ, [R4+URZ], RZ ;  /* 0x000000ff04ff79a7 */ /* 0x0003ea00081004ff */
[----:B------:R-:W-:Y:S01]  /*2840*/  IMAD.U32 R7, RZ, RZ, UR4 ;  /* 0x00000004ff077e24 */ /* 0x000fe2000f8e00ff */
[----:B------:R-:W2:Y:S04]  /*2850*/  SYNCS.PHASECHK.TRANS64.TRYWAIT P0, [UR5+0xb0], R5 ;  /* 0x0000b005ff0075a7 */ /* 0x000ea80008001105 */
[----:B------:R-:W-:Y:S01]  /*2860*/  PRMT R6, R2, 0x654, R7 ;  /* 0x0000065402067816 */ /* 0x000fe20000000007 */
[----:B-1----:R-:W-:Y:S01]  /*2870*/  @!P2 IMAD.MOV.U32 R4, RZ, RZ, 0x10 ;  /* 0x00000010ff04a424 */ /* 0x002fe200078e00ff */
[----:B--2---:R-:W-:Y:S06]  /*2880*/  @!P0 BRA `(.L_x_45) ;  /* 0x0000004c00708947 */ /* 0x004fec0003800000 */
.L_x_126:
[----:B------:R-:W-:Y:S01]  /*2890*/  ULEA UR4, UR6, UR37, 0x4 ;  /* 0x0000002506047291 */ /* 0x000fe2000f8e20ff */
[----:B------:R-:W-:Y:S01]  /*28a0*/  SEL R3, R6, R3, !P2 ;  /* 0x0000000306037207 */ /* 0x000fe20005000000 */
[----:B------:R-:W-:Y:S01]  /*28b0*/  UIADD3 UR5, UPT, UPT, UR5, 0xa0, URZ ;  /* 0x000000a005057890 */ /* 0x000fe2000fffe0ff */
[----:B-1----:R-:W-:Y:S01]  /*28c0*/  LEA R0, R11, UR37, 0x3 ;  /* 0x000000250b007c11 */ /* 0x002fe2000f8e18ff */
[----:B------:R-:W-:Y:S01]  /*28d0*/  UIADD3 UR4, UPT, UPT, UR4, 0x130, URZ ;  /* 0x0000013004047890 */ /* 0x000fe2000fffe0ff */
[----:B------:R-:W-:Y:S01]  /*28e0*/  SHF.L.U32 R5, R10, 0x1f, RZ ;  /* 0x0000001f0a057819 */ /* 0x000fe200000006ff */
[----:B------:R1:W-:Y:S01]  /*28f0*/  @!P2 SYNCS.ARRIVE.TRANS64.RED RZ, [R3+URZ], R4 ;  /* 0x0000000403ffa9a7 */ /* 0x0003e200080004ff */
[----:B------:R-:W-:Y:S01]  /*2900*/  UIADD3 UR6, UPT, UPT, UR6, 0x1, URZ ;  /* 0x0000000106067890 */ /* 0x000fe2000fffe0ff */
[----:B------:R-:W-:-:S03]  /*2910*/  VIADD R8, R8, 0x1 ;  /* 0x0000000108087836 */ /* 0x000fc60000000000 */
[----:B------:R-:W-:Y:S02]  /*2920*/  UISETP.NE.AND UP0, UPT, UR6, 0x2, UPT ;  /* 0x000000020600788c */ /* 0x000fe4000bf05270 */
[----:B------:R-:W-:Y:S06]  /*2930*/  UGETNEXTWORKID.BROADCAST [UR4], [UR5] ;  /* 0x00000000040073ca */ /* 0x000fec0008000100 */
[----:B------:R-:W-:Y:S01]  /*2940*/  USEL UR4, URZ, 0x1, UP0 ;  /* 0x00000001ff047887 */ /* 0x000fe20008000000 */
[----:B------:R-:W-:Y:S01]  /*2950*/  ISETP.NE.AND P0, PT, R8, 0x2, PT ;  /* 0x000000020800780c */ /* 0x000fe20003f05270 */
[----:B------:R-:W-:Y:S01]  /*2960*/  USEL UR6, UR6, URZ, UP0 ;  /* 0x000000ff06067287 */ /* 0x000fe20008000000 */
[----:B------:R-:W2:Y:S03]  /*2970*/  SYNCS.PHASECHK.TRANS64.TRYWAIT P1, [R0+URZ+0xa0], R5 ;  /* 0x0000a005000075a7 */ /* 0x000ea600080211ff */
[----:B------:R-:W-:Y:S01]  /*2980*/  LOP3.LUT R12, R12, UR4, RZ, 0x3c, !PT ;  /* 0x000000040c0c7c12 */ /* 0x000fe2000f8e3cff */
[----:B-12---:R-:W-:Y:S07]  /*2990*/  @!P1 BRA `(.L_x_46) ;  /* 0x0000004c00449947 */ /* 0x006fee0003800000 */
.L_x_127:
[C---:B------:R-:W-:Y:S01]  /*29a0*/  LEA R4, R11.reuse, UR37, 0x4 ;  /* 0x000000250b047c11 */ /* 0x040fe2000f8e20ff */
[----:B-1----:R-:W-:Y:S01]  /*29b0*/  VIADD R0, R0, 0xb0 ;  /* 0x000000b000007836 */ /* 0x002fe20000000000 */
[----:B------:R-:W-:Y:S01]  /*29c0*/  SEL R8, R8, RZ, P0 ;  /* 0x000000ff08087207 */ /* 0x000fe20000000000 */
[----:B------:R-:W-:-:S03]  /*29d0*/  VIADD R11, R11, 0x1 ;  /* 0x000000010b0b7836 */ /* 0x000fc60000000000 */
[----:B------:R-:W1:Y:S01]  /*29e0*/  LDS.128 R4, [R4+0x130] ;  /* 0x0001300004047984 */ /* 0x000e620000000c00 */
[----:B------:R-:W-:Y:S02]  /*29f0*/  PRMT R0, RZ, 0x654, R0 ;  /* 0x00000654ff007816 */ /* 0x000fe40000000000 */
[C---:B------:R-:W-:Y:S01]  /*2a00*/  ISETP.NE.AND P1, PT, R11.reuse, 0x2, PT ;  /* 0x000000020b00780c */ /* 0x040fe20003f25270 */
[----:B------:R-:W-:Y:S01]  /*2a10*/  @!PT LDS RZ, [RZ] ;  /* 0x00000000fffff984 */ /* 0x000fe20000000800 */
[----:B------:R-:W-:Y:S01]  /*2a20*/  @!PT LDS RZ, [RZ] ;  /* 0x00000000fffff984 */ /* 0x000fe20000000800 */
[----:B------:R-:W-:Y:S01]  /*2a30*/  @!PT LDS RZ, [RZ] ;  /* 0x00000000fffff984 */ /* 0x000fe20000000800 */
[----:B------:R-:W-:Y:S01]  /*2a40*/  @!PT LDS RZ, [RZ] ;  /* 0x00000000fffff984 */ /* 0x000fe20000000800 */
[----:B------:R2:W-:Y:S06]  /*2a50*/  MEMBAR.ALL.CTA ;  /* 0x0000000000007992 */ /* 0x0005ec0000008000 */
[----:B--2---:R-:W2:Y:S01]  /*2a60*/  FENCE.VIEW.ASYNC.S ;  /* 0x00000000000073c6 */ /* 0x004ea20000000000 */
[----:B------:R-:W-:Y:S01]  /*2a70*/  SEL R11, R11, RZ, P1 ;  /* 0x000000ff0b0b7207 */ /* 0x000fe20000800000 */
[----:B--2---:R2:W-:Y:S01]  /*2a80*/  SYNCS.ARRIVE.TRANS64.RED.A1T0 RZ, [R0+URZ], RZ ;  /* 0x000000ff00ff79a7 */ /* 0x0045e200081004ff */
[----:B-1----:R-:W-:-:S02]  /*2a90*/  LOP3.LUT P3, RZ, R6, 0x1, RZ, 0xc0, !PT ;  /* 0x0000000106ff7812 */ /* 0x002fc4000786c0ff */
[----:B------:R-:W-:-:S04]  /*2aa0*/  SEL R5, RZ, 0x1, P1 ;  /* 0x00000001ff057807 */ /* 0x000fc80000800000 */
[----:B------:R-:W-:Y:S02]  /*2ab0*/  LOP3.LUT R10, R10, R5, RZ, 0x3c, !PT ;  /* 0x000000050a0a7212 */ /* 0x000fe400078e3cff */
[----:B--2---:R-:W-:-:S04]  /*2ac0*/  SEL R0, RZ, 0x1, P0 ;  /* 0x00000001ff007807 */ /* 0x004fc80000000000 */
[----:B------:R-:W-:Y:S01]  /*2ad0*/  LOP3.LUT R9, R9, R0, RZ, 0x3c, !PT ;  /* 0x0000000009097212 */ /* 0x000fe200078e3cff */
[----:B------:R-:W-:Y:S06]  /*2ae0*/  @P3 BRA `(.L_x_47) ;  /* 0xfffffffc002c3947 */ /* 0x000fec000383ffff */
[----:B------:R-:W-:Y:S01]  /*2af0*/  ULEA UR5, UR6, UR37, 0x3 ;  /* 0x0000002506057291 */ /* 0x000fe2000f8e18ff */
[----:B------:R-:W-:-:S08]  /*2b00*/  SHF.L.U32 R3, R12, 0x1f, RZ ;  /* 0x0000001f0c037819 */ /* 0x000fd000000006ff */
[----:B------:R-:W1:Y:S02]  /*2b10*/  SYNCS.PHASECHK.TRANS64 P0, [UR5+0xb0], R3 ;  /* 0x0000b003ff0075a7 */ /* 0x000e640008001005 */
[----:B-1----:R-:W-:Y:S05]  /*2b20*/  @P0 BRA `(.L_x_48) ;  /* 0x0000000000080947 */ /* 0x002fea0003800000 */
[----:B------:R-:W1:Y:S02]  /*2b30*/  SYNCS.PHASECHK.TRANS64.TRYWAIT P0, [UR5+0xb0], R3 ;  /* 0x0000b003ff0075a7 */ /* 0x000e640008001105 */
[----:B-1----:R-:W-:Y:S05]  /*2b40*/  @!P0 BRA `(.L_x_49) ;  /* 0x0000004800ec8947 */ /* 0x002fea0003800000 */
.L_x_48:
[----:B------:R-:W-:-:S04]  /*2b50*/  UIADD3 UR4, UPT, UPT, UR6, 0x1, URZ ;  /* 0x0000000106047890 */ /* 0x000fc8000fffe0ff */
[----:B------:R-:W-:-:S04]  /*2b60*/  UISETP.NE.AND UP0, UPT, UR4, 0x2, UPT ;  /* 0x000000020400788c */ /* 0x000fc8000bf05270 */
[----:B------:R-:W-:Y:S02]  /*2b70*/  USEL UR7, URZ, 0x1, UP0 ;  /* 0x00000001ff077887 */ /* 0x000fe40008000000 */
[----:B------:R-:W-:-:S04]  /*2b80*/  USEL UR4, UR4, URZ, UP0 ;  /* 0x000000ff04047287 */ /* 0x000fc80008000000 */
[----:B------:R-:W-:Y:S01]  /*2b90*/  ULEA UR4, UR4, UR37, 0x3 ;  /* 0x0000002504047291 */ /* 0x000fe2000f8e18ff */
[----:B-1----:R-:W-:-:S04]  /*2ba0*/  LOP3.LUT R3, R12, UR7, RZ, 0x3c, !PT ;  /* 0x000000070c037c12 */ /* 0x002fc8000f8e3cff */
[----:B------:R-:W-:-:S04]  /*2bb0*/  SHF.L.U32 R0, R3, 0x1f, RZ ;  /* 0x0000001f03007819 */ /* 0x000fc800000006ff */
[----:B------:R-:W1:Y:S02]  /*2bc0*/  SYNCS.PHASECHK.TRANS64 P0, [UR4+0xb0], R0 ;  /* 0x0000b000ff0075a7 */ /* 0x000e640008001004 */
[----:B-1----:R-:W-:Y:S05]  /*2bd0*/  @P0 EXIT ;  /* 0x000000000000094d */ /* 0x002fea0003800000 */
[----:B------:R-:W-:Y:S02]  /*2be0*/  SHF.L.U32 R3, R3, 0x1f, RZ ;  /* 0x0000001f03037819 */ /* 0x000fe400000006ff */
[----:B------:R-:W-:-:S07]  /*2bf0*/  MOV R0, UR4 ;  /* 0x0000000400007c02 */ /* 0x000fce0008000f00 */
.L_x_50:
[----:B-1----:R1:W2:Y:S02]  /*2c00*/  SYNCS.PHASECHK.TRANS64.TRYWAIT P0, [R0+URZ+0xb0], R3 ;  /* 0x0000b003000075a7 */ /* 0x0022a400080011ff */
[----:B--2---:R-:W-:Y:S05]  /*2c10*/  @!P0 NANOSLEEP.SYNCS 0x989680 ;  /* 0x009896800000895d */ /* 0x004fea0003900000 */
[----:B------:R-:W2:Y:S02]  /*2c20*/  @!P0 SYNCS.PHASECHK.TRANS64 P0, [R0+URZ+0xb0], R3 ;  /* 0x0000b003000085a7 */ /* 0x000ea400080010ff */
[----:B--2---:R-:W-:Y:S05]  /*2c30*/  @P0 EXIT ;  /* 0x000000000000094d */ /* 0x004fea0003800000 */
[----:B------:R-:W-:Y:S05]  /*2c40*/  BRA `(.L_x_50) ;  /* 0xfffffffc00ec7947 */ /* 0x000fea000383ffff */
.L_x_43:
[----:B------:R-:W-:-:S09]  /*2c50*/  UISETP.NE.AND UP1, UPT, UR8, URZ, UPT ;  /* 0x000000ff0800728c */ /* 0x000fd2000bf25270 */
[----:B------:R-:W-:Y:S05]  /*2c60*/  BRA.U UP1, `(.L_x_51) ;  /* 0x0000000d01787547 */ /* 0x000fea000b800000 */
[----:B------:R-:W-:Y:S01]  /*2c70*/  UMOV UR4, 0x40 ;  /* 0x0000004000047882 */ /* 0x000fe20000000000 */
[----:B------:R-:W-:Y:S01]  /*2c80*/  NOP ;  /* 0x0000000000007918 */ /* 0x000fe20000000000 */
[----:B------:R-:W-:Y:S01]  /*2c90*/  ULEA UR4, UR37, UR4, 0x18 ;  /* 0x0000000425047291 */ /* 0x000fe2000f8ec0ff */
[----:B------:R-:W-:Y:S02]  /*2ca0*/  UMOV UR5, 0x400 ;  /* 0x0000040000057882 */ /* 0x000fe40000000000 */
[----:B------:R-:W-:-:S06]  /*2cb0*/  ULEA UR37, UR37, UR5, 0x18 ;  /* 0x0000000525257291 */ /* 0x000fcc000f8ec0ff */
[----:B------:R-:W1:Y:S02]  /*2cc0*/  LDS.U8 R0, [UR4+0x1c] ;  /* 0x00001c04ff007984 */ /* 0x000e640008000000 */
[----:B-1----:R-:W-:-:S13]  /*2cd0*/  ISETP.NE.AND P0, PT, R0, RZ, PT ;  /* 0x000000ff0000720c */ /* 0x002fda0003f05270 */
[----:B------:R-:W-:Y:S05]  /*2ce0*/  @P0 BRA `(.L_x_52) ;  /* 0x0000000000580947 */ /* 0x000fea0003800000 */
[----:B------:R-:W-:-:S13]  /*2cf0*/  ELECT P0, URZ, PT ;  /* 0x0000000000ff782f */ /* 0x000fda0003800000 */
[----:B------:R-:W-:Y:S05]  /*2d00*/  @!P0 BRA `(.L_x_53) ;  /* 0x0000000000608947 */ /* 0x000fea0003800000 */
[----:B------:R-:W-:Y:S01]  /*2d10*/  UMOV UR5, 0x10 ;  /* 0x0000001000057882 */ /* 0x000fe20000000000 */
[----:B------:R-:W-:Y:S01]  /*2d20*/  HFMA2 R0, -RZ, RZ, 0, 5.9604644775390625e-08 ;  /* 0x00000001ff007431 */ /* 0x000fe200000001ff */
[----:B------:R-:W-:-:S03]  /*2d30*/  MOV R2, 0xffff ;  /* 0x0000ffff00027802 */ /* 0x000fc60000000f00 */
[----:B------:R-:W-:Y:S04]  /*2d40*/  DEPBAR.LE SB1, 0x36 ;  /* 0x00009d800000791a */ /* 0x000fe80000000000 */
[----:B------:R-:W1:Y:S02]  /*2d50*/  UTCATOMSWS.FIND_AND_SET.ALIGN UP0, UR5, UR5 ;  /* 0x00000005000575e3 */ /* 0x000e640008000800 */
[----:B-1----:R-:W-:Y:S01]  /*2d60*/  MOV R3, UR5 ;  /* 0x0000000500037c02 */ /* 0x002fe20008000f00 */
[----:B------:R-:W-:Y:S06]  /*2d70*/  BRA.U UP0, `(.L_x_54) ;  /* 0x0000000100187547 */ /* 0x000fec000b800000 */
.L_x_55:
[----:B------:R-:W-:Y:S05]  /*2d80*/  NANOSLEEP 0x64 ;  /* 0x000000640000795d */ /* 0x000fea0003800000 */
[----:B------:R-:W-:-:S05]  /*2d90*/  UMOV UR5, 0x10 ;  /* 0x0000001000057882 */ /* 0x000fca0000000000 */
[----:B------:R-:W-:Y:S04]  /*2da0*/  DEPBAR.LE SB1, 0x36 ;  /* 0x00009d800000791a */ /* 0x000fe80000000000 */
[----:B------:R-:W1:Y:S02]  /*2db0*/  UTCATOMSWS.FIND_AND_SET.ALIGN UP0, UR5, UR5 ;  /* 0x00000005000575e3 */ /* 0x000e640008000800 */
[----:B-1----:R-:W-:Y:S01]  /*2dc0*/  MOV R3, UR5 ;  /* 0x0000000500037c02 */ /* 0x002fe20008000f00 */
[----:B------:R-:W-:Y:S05]  /*2dd0*/  BRA.U !UP0, `(.L_x_55) ;  /* 0xfffffffd08e87547 */ /* 0x000fea000b83ffff */
.L_x_54:
[-C--:B------:R-:W-:Y:S02]  /*2de0*/  SHF.L.U32 R2, R2, R3.reuse, RZ ;  /* 0x0000000302027219 */ /* 0x080fe400000006ff */
[----:B------:R-:W-:Y:S01]  /*2df0*/  SHF.L.U32 R0, R0, R3, RZ ;  /* 0x0000000300007219 */ /* 0x000fe200000006ff */
[----:B------:R-:W-:Y:S02]  /*2e00*/  IMAD.SHL.U32 R3, R3, 0x20, RZ ;  /* 0x0000002003037824 */ /* 0x000fe400078e00ff */
[----:B------:R1:W-:Y:S04]  /*2e10*/  ATOMS.OR RZ, [UR4+0x14], R2 ;  /* 0x00001402ffff798c */ /* 0x0003e8000b000004 */
[----:B------:R1:W-:Y:S04]  /*2e20*/  ATOMS.OR RZ, [UR4+0x18], R0 ;  /* 0x00001800ffff798c */ /* 0x0003e8000b000004 */
[----:B------:R1:W-:Y:S01]  /*2e30*/  STS [UR37+0x150], R3 ;  /* 0x00015003ff007988 */ /* 0x0003e20008000825 */
[----:B------:R-:W-:Y:S05]  /*2e40*/  BRA `(.L_x_53) ;  /* 0x0000000000107947 */ /* 0x000fea0003800000 */
.L_x_52:
[----:B------:R-:W-:Y:S02]  /*2e50*/  MOV R0, 0xffffffff ;  /* 0xffffffff00007802 */ /* 0x000fe40000000f00 */
[----:B------:R-:W-:-:S03]  /*2e60*/  MOV R2, 0x2e90 ;  /* 0x00002e9000027802 */ /* 0x000fc60000000f00 */
[----:B------:R1:W-:Y:S04]  /*2e70*/  STS [UR37+0x150], R0 ;  /* 0x00015000ff007988 */ /* 0x0003e80008000825 */
[----:B-1-3-5:R-:W-:Y:S05]  /*2e80*/  CALL.REL.NOINC `($__internal_1_$__cuda_sm10x_tcgen05_guardrail_trap_phase_invalid_during_alloc) ;  /* 0x0000004c00a87944 */ /* 0x02afea0003c00000 */
.L_x_53:
[----:B------:R-:W-:Y:S05]  /*2e90*/  WARPSYNC.ALL ;  /* 0x0000000000007948 */ /* 0x000fea0003800000 */
[----:B------:R-:W2:Y:S01]  /*2ea0*/  S2UR UR6, SR_CgaCtaId ;  /* 0x00000000000679c3 */ /* 0x000ea20000008800 */
[----:B------:R-:W-:Y:S01]  /*2eb0*/  UMOV UR4, 0x400 ;  /* 0x0000040000047882 */ /* 0x000fe20000000000 */
[----:B------:R-:W-:-:S06]  /*2ec0*/  NOP ;  /* 0x0000000000007918 */ /* 0x000fcc0000000000 */
[----:B------:R-:W-:Y:S06]  /*2ed0*/  BAR.ARV 0x6, 0xa0 ;  /* 0x0182800000007b1d */ /* 0x000fec0000002000 */
[----:B------:R-:W4:Y:S01]  /*2ee0*/  LDCU UR7, c[0x0][0x38c] ;  /* 0x00007180ff0777ac */ /* 0x000f220008000800 */
[----:B------:R-:W-:Y:S01]  /*2ef0*/  IMAD.MOV.U32 R11, RZ, RZ, 0x1 ;  /* 0x00000001ff0b7424 */ /* 0x000fe200078e00ff */
[----:B------:R-:W-:Y:S01]  /*2f00*/  CS2R R8, SRZ ;  /* 0x0000000000087805 */ /* 0x000fe2000001ff00 */
[----:B------:R-:W-:Y:S01]  /*2f10*/  IMAD.MOV.U32 R10, RZ, RZ, RZ ;  /* 0x000000ffff0a7224 */ /* 0x000fe200078e00ff */
[----:B------:R-:W-:Y:S01]  /*2f20*/  UMOV UR18, URZ ;  /* 0x000000ff00127c82 */ /* 0x000fe20008000000 */
[----:B------:R-:W-:Y:S01]  /*2f30*/  UMOV UR17, URZ ;  /* 0x000000ff00117c82 */ /* 0x000fe20008000000 */
[----:B------:R-:W-:Y:S01]  /*2f40*/  UMOV UR20, 0x0 ;  /* 0x0000000000147882 */ /* 0x000fe20000000000 */
[----:B------:R-:W-:Y:S01]  /*2f50*/  UMOV UR21, 0x4200010 ;  /* 0x0420001000157882 */ /* 0x000fe20000000000 */
[----:B--2---:R-:W-:Y:S01]  /*2f60*/  ULEA UR6, UR6, UR4, 0x18 ;  /* 0x0000000406067291 */ /* 0x004fe2000f8ec0ff */
[----:B------:R-:W2:Y:S03]  /*2f70*/  LDCU UR4, c[0x0][0x38c] ;  /* 0x00007180ff0477ac */ /* 0x000ea60008000800 */
[----:B------:R-:W-:-:S02]  /*2f80*/  UIADD3 UR11, UPT, UPT, UR6, 0x4400, URZ ;  /* 0x00004400060b7890 */ /* 0x000fc4000fffe0ff */
[----:B----4-:R-:W-:-:S03]  /*2f90*/  UIADD3 UR7, UPT, UPT, UR7, 0x1f, URZ ;  /* 0x0000001f07077890 */ /* 0x010fc6000fffe0ff */
[----:B-1----:R-:W1:Y:S01]  /*2fa0*/  LDS R0, [UR6+0x150] ;  /* 0x00015006ff007984 */ /* 0x002e620008000800 */
[----:B------:R-:W-:Y:S02]  /*2fb0*/  UIADD3 UR12, UPT, UPT, UR6, 0x7c00, URZ ;  /* 0x00007c00060c7890 */ /* 0x000fe4000fffe0ff */
[----:B------:R-:W-:Y:S02]  /*2fc0*/  USHF.R.S32.HI UR5, URZ, 0x1f, UR7 ;  /* 0x0000001fff057899 */ /* 0x000fe40008011407 */
[----:B------:R-:W-:Y:S02]  /*2fd0*/  USHF.R.U32.HI UR11, URZ, 0x4, UR11 ;  /* 0x00000004ff0b7899 */ /* 0x000fe4000801160b */
[----:B------:R-:W-:Y:S02]  /*2fe0*/  ULEA.HI UR5, UR5, UR7, URZ, 0x5 ;  /* 0x0000000705057291 */ /* 0x000fe4000f8f28ff */
[----:B------:R-:W-:Y:S02]  /*2ff0*/  USHF.R.U32.HI UR12, URZ, 0x4, UR12 ;  /* 0x00000004ff0c7899 */ /* 0x000fe4000801160c */
[----:B------:R-:W-:-:S02]  /*3000*/  USHF.R.S32.HI UR5, URZ, 0x5, UR5 ;  /* 0x00000005ff057899 */ /* 0x000fc40008011405 */
[----:B------:R-:W-:Y:S02]  /*3010*/  ULOP3.LUT UR11, UR11, 0x3fff, URZ, 0xc0, !UPT ;  /* 0x00003fff0b0b7892 */ /* 0x000fe4000f8ec0ff */
[----:B------:R-:W-:Y:S02]  /*3020*/  UISETP.LT.AND UP0, UPT, UR5, 0x1, UPT ;  /* 0x000000010500788c */ /* 0x000fe4000bf01270 */
[----:B------:R-:W-:Y:S02]  /*3030*/  ULOP3.LUT UR12, UR12, 0x3fff, URZ, 0xc0, !UPT ;  /* 0x00003fff0c0c7892 */ /* 0x000fe4000f8ec0ff */
[----:B------:R-:W-:Y:S02]  /*3040*/  USEL UR10, UR5, 0x1, !UP0 ;  /* 0x00000001050a7887 */ /* 0x000fe4000c000000 */
[----:B------:R-:W-:Y:S02]  /*3050*/  ULOP3.LUT UR11, UR11, 0x10000, URZ, 0xfc, !UPT ;  /* 0x000100000b0b7892 */ /* 0x000fe4000f8efcff */
[----:B------:R-:W-:-:S02]  /*3060*/  ULOP3.LUT UR12, UR12, 0x10000, URZ, 0xfc, !UPT ;  /* 0x000100000c0c7892 */ /* 0x000fc4000f8efcff */
[----:B------:R-:W-:Y:S02]  /*3070*/  UIADD3 UR10, UPT, UPT, -UR10, URZ, URZ ;  /* 0x000000ff0a0a7290 */ /* 0x000fe4000fffe1ff */
[----:B--2---:R-:W-:Y:S01]  /*3080*/  UISETP.GE.AND UP3, UPT, UR4, 0x1, UPT ;  /* 0x000000010400788c */ /* 0x004fe2000bf66270 */
[----:B-1----:R-:W-:-:S15]  /*3090*/  R2UR UR19, R0 ;  /* 0x00000000001372ca */ /* 0x002fde00000e0000 */
.L_x_62:
[----:B------:R-:W-:Y:S02]  /*30a0*/  LEA R0, R10, UR6, 0x3 ;  /* 0x000000060a007c11 */ /* 0x000fe4000f8e18ff */
[----:B------:R-:W-:Y:S02]  /*30b0*/  SHF.L.U32 R5, R9, 0x1f, RZ ;  /* 0x0000001f09057819 */ /* 0x000fe400000006ff */
[----:B------:R-:W-:Y:S01]  /*30c0*/  PLOP3.LUT P0, PT, PT, PT, UP3, 0x80, 0x8 ;  /* 0x000000000008781c */ /* 0x000fe20003f0f038 */
[----:B------:R-:W-:Y:S01]  /*30d0*/  VIADD R3, R0, 0xb0 ;  /* 0x000000b000037836 */ /* 0x000fe20000000000 */
[----:B-1----:R-:W1:Y:S02]  /*30e0*/  SYNCS.PHASECHK.TRANS64.TRYWAIT P1, [R0+URZ+0xa0], R5 ;  /* 0x0000a005000075a7 */ /* 0x002e6400080211ff */
[----:B-1--4-:R-:W-:Y:S09]  /*30f0*/  @!P1 BRA `(.L_x_56) ;  /* 0x0000004400989947 */ /* 0x012ff20003800000 */
.L_x_129:
[----:B------:R-:W-:Y:S01]  /*3100*/  LEA R4, R10, UR6, 0x4 ;  /* 0x000000060a047c11 */ /* 0x000fe2000f8e20ff */
[----:B------:R-:W-:Y:S01]  /*3110*/  @UP3 ULEA UR4, UR17, UR6, 0x3 ;  /* 0x0000000611043291 */ /* 0x000fe2000f8e18ff */
[----:B------:R-:W-:Y:S01]  /*3120*/  PLOP3.LUT P2, PT, PT, PT, PT, 0x80, 0x8 ;  /* 0x000000000008781c */ /* 0x000fe20003f4f070 */
[----:B------:R-:W-:Y:S01]  /*3130*/  ULEA UR9, UR18, UR6, 0x3 ;  /* 0x0000000612097291 */ /* 0x000fe2000f8e18ff */
[----:B------:R-:W-:Y:S02]  /*3140*/  PRMT R3, RZ, 0x654, R3 ;  /* 0x00000654ff037816 */ /* 0x000fe40000000003 */
[----:B-1----:R-:W1:Y:S01]  /*3150*/  LDS.128 R4, [R4+0x130] ;  /* 0x0001300004047984 */ /* 0x002e620000000c00 */
[----:B------:R-:W-:Y:S02]  /*3160*/  @P0 SHF.L.U32 R2, R8, 0x1f, RZ ;  /* 0x0000001f08020819 */ /* 0x000fe400000006ff */
[----:B------:R-:W-:Y:S01]  /*3170*/  SHF.L.U32 R0, R11, 0x1f, RZ ;  /* 0x0000001f0b007819 */ /* 0x000fe200000006ff */
[----:B------:R-:W-:Y:S01]  /*3180*/  @!PT LDS RZ, [RZ] ;  /* 0x00000000fffff984 */ /* 0x000fe20000000800 */
[----:B------:R-:W-:Y:S01]  /*3190*/  @!PT LDS RZ, [RZ] ;  /* 0x00000000fffff984 */ /* 0x000fe20000000800 */
[----:B------:R-:W-:Y:S01]  /*31a0*/  @!PT LDS RZ, [RZ] ;  /* 0x00000000fffff984 */ /* 0x000fe20000000800 */
[----:B------:R-:W-:Y:S01]  /*31b0*/  @!PT LDS RZ, [RZ] ;  /* 0x00000000fffff984 */ /* 0x000fe20000000800 */
[----:B------:R2:W-:Y:S06]  /*31c0*/  MEMBAR.ALL.CTA ;  /* 0x0000000000007992 */ /* 0x0005ec0000008000 */
[----:B--2---:R-:W2:Y:S02]  /*31d0*/  FENCE.VIEW.ASYNC.S ;  /* 0x00000000000073c6 */ /* 0x004ea40000000000 */
[----:B--2---:R2:W-:Y:S01]  /*31e0*/  SYNCS.ARRIVE.TRANS64.RED.A1T0 RZ, [R3+URZ], RZ ;  /* 0x000000ff03ff79a7 */ /* 0x0045e200081004ff */
[----:B------:R2:W4:Y:S01]  /*31f0*/  @P0 SYNCS.PHASECHK.TRANS64.TRYWAIT P2, [UR4], R2 ;  /* 0x00000002ff0005a7 */ /* 0x0005220008041104 */
[----:B-1----:R-:W-:Y:S01]  /*3200*/  LOP3.LUT P1, RZ, R6, 0x1, RZ, 0xc0, !PT ;  /* 0x0000000106ff7812 */ /* 0x002fe2000782c0ff */
[----:B------:R-:W1:Y:S02]  /*3210*/  SYNCS.PHASECHK.TRANS64.TRYWAIT P0, [UR9+0xe0], R0 ;  /* 0x0000e000ff0075a7 */ /* 0x000e640008001109 */
[----:B-12-4-:R-:W-:Y:S10]  /*3220*/  @!P0 BRA `(.L_x_57) ;  /* 0x0000004400608947 */ /* 0x016ff40003800000 */
.L_x_131:
[----:B------:R-:W-:Y:S01]  /*3230*/  IADD3 R10, PT, PT, R10, 0x1, RZ ;  /* 0x000000010a0a7810 */ /* 0x000fe20007ffe0ff */
[----:B------:R-:W-:Y:S06]  /*3240*/  BRA.U !UP3, `(.L_x_58) ;  /* 0x000000010ba07547 */ /* 0x000fec000b800000 */
[----:B------:R-:W-:Y:S02]  /*3250*/  ULEA.HI UR8, UR18, UR18, URZ, 0x1 ;  /* 0x0000001212087291 */ /* 0x000fe4000f8f08ff */
[----:B------:R-:W-:Y:S02]  /*3260*/  UPLOP3.LUT UP4, UPT, UPT, UPT, UPT, 0x40, 0x4 ;  /* 0x000000000004789c */ /* 0x000fe40003f8e870 */
[----:B------:R-:W-:Y:S02]  /*3270*/  USHF.L.U32 UR4, UR8, 0x6, URZ ;  /* 0x0000000608047899 */ /* 0x000fe400080006ff */
[----:B------:R-:W-:Y:S02]  /*3280*/  ULOP3.LUT UR8, UR8, 0xffe, URZ, 0xc0, !UPT ;  /* 0x00000ffe08087892 */ /* 0x000fe4000f8ec0ff */
[----:B------:R-:W-:Y:S02]  /*3290*/  ULOP3.LUT UR4, UR4, 0xffffff80, URZ, 0xc0, !UPT ;  /* 0xffffff8004047892 */ /* 0x000fe4000f8ec0ff */
[----:B------:R-:W-:-:S02]  /*32a0*/  UIADD3 UR8, UPT, UPT, -UR8, UR18, URZ ;  /* 0x0000001208087290 */ /* 0x000fc4000fffe1ff */
[----:B------:R-:W-:Y:S01]  /*32b0*/  UIADD3 UR4, UPT, UPT, UR19, UR4, URZ ;  /* 0x0000000413047290 */ /* 0x000fe2000fffe0ff */
[----:B------:R-:W-:Y:S01]  /*32c0*/  UMOV UR16, UR10 ;  /* 0x0000000a00107c82 */ /* 0x000fe20008000000 */
[----:B------:R-:W-:Y:S02]  /*32d0*/  UMOV UR15, UR5 ;  /* 0x00000005000f7c82 */ /* 0x000fe40008000000 */
[----:B------:R-:W-:Y:S01]  /*32e0*/  ULEA UR8, UR8, UR4, 0x14 ;  /* 0x0000000408087291 */ /* 0x000fe2000f8ea0ff */
[----:B------:R-:W-:-:S11]  /*32f0*/  UMOV UR14, UR17 ;  /* 0x00000011000e7c82 */ /* 0x000fd60008000000 */
.L_x_61:
[----:B------:R-:W-:Y:S02]  /*3300*/  UIADD3 UR16, UPT, UPT, UR16, 0x1, URZ ;  /* 0x0000000110107890 */ /* 0x000fe4000fffe0ff */
[----:B--2---:R-:W-:Y:S02]  /*3310*/  ULEA UR7, UR14, UR6, 0x3 ;  /* 0x000000060e077291 */ /* 0x004fe4000f8e18ff */
[----:B------:R-:W-:Y:S01]  /*3320*/  UISETP.NE.AND UP0, UPT, UR16, URZ, UPT ;  /* 0x000000ff1000728c */ /* 0x000fe2000bf05270 */
[----:B----4-:R-:W-:Y:S10]  /*3330*/  @P2 BRA `(.L_x_59) ;  /* 0x00000000000c2947 */ /* 0x010ff40003800000 */
[----:B-1----:R-:W-:Y:S04]  /*3340*/  SHF.L.U32 R3, R8, 0x1f, RZ ;  /* 0x0000001f08037819 */ /* 0x002fe800000006ff */
[----:B------:R-:W1:Y:S02]  /*3350*/  SYNCS.PHASECHK.TRANS64.TRYWAIT P0, [UR7], R3 ;  /* 0x00000003ff0075a7 */ /* 0x000e640008001107 */
[----:B-1----:R-:W-:Y:S05]  /*3360*/  @!P0 BRA `(.L_x_60) ;  /* 0x0000004400288947 */ /* 0x002fea0003800000 */
.L_x_59:
[----:B------:R-:W-:Y:S01]  /*3370*/  UISETP.NE.AND UP1, UPT, UR15, 0x1, UPT ;  /* 0x000000010f00788c */ /* 0x000fe2000bf25270 */
[----:B------:R-:W-:Y:S01]  /*3380*/  PLOP3.LUT P2, PT, PT, PT, PT, 0x80, 0x8 ;  /* 0x000000000008781c */ /* 0x000fe20003f4f070 */
[----:B------:R-:W-:Y:S02]  /*3390*/  UIADD3 UR17, UPT, UPT, UR14, 0x1, URZ ;  /* 0x000000010e117890 */ /* 0x000fe4000fffe0ff */
[----:B------:R-:W-:Y:S02]  /*33a0*/  ULEA UR22, UR14, UR12, 0x8 ;  /* 0x0000000c0e167291 */ /* 0x000fe4000f8e40ff */
[----:B------:R-:W-:Y:S01]  /*33b0*/  UISETP.NE.AND UP2, UPT, UR17, 0x7, UPT ;  /* 0x000000071100788c */ /* 0x000fe2000bf45270 */
[----:B------:R-:W-:Y:S01]  /*33c0*/  PLOP3.LUT P0, PT, PT, PT, UP1, 0x80, 0x8 ;  /* 0x000000000008781c */ /* 0x000fe20003f0f018 */
[----:B------:R-:W-:Y:S02]  /*33d0*/  ULEA UR24, UR14, UR11, 0x7 ;  /* 0x0000000b0e187291 */ /* 0x000fe4000f8e38ff */
[----:B------:R-:W-:Y:S02]  /*33e0*/  USEL UR13, URZ, 0x1, UP2 ;  /* 0x00000001ff0d7887 */ /* 0x000fe40009000000 */
[----:B------:R-:W-:Y:S02]  /*33f0*/  USEL UR17, UR17, URZ, UP2 ;  /* 0x000000ff11117287 */ /* 0x000fe40009000000 */
[----:B------:R-:W-:Y:S02]  /*3400*/  UIADD3 UR7, UPT, UPT, UR7, 0x38, URZ ;  /* 0x0000003807077890 */ /* 0x000fe4000fffe0ff */
[----:B------:R-:W-:Y:S01]  /*3410*/  @UP1 ULEA UR4, UR17, UR6, 0x3 ;  /* 0x0000000611041291 */ /* 0x000fe2000f8e18ff */
[----:B------:R-:W-:Y:S01]  /*3420*/  LOP3.LUT R8, R8, UR13, RZ, 0x3c, !PT ;  /* 0x0000000d08087c12 */ /* 0x000fe2000f8e3cff */
[----:B------:R-:W-:Y:S01]  /*3430*/  UMOV UR23, 0xc0004010 ;  /* 0xc000401000177882 */ /* 0x000fe20000000000 */
[----:B------:R-:W-:Y:S01]  /*3440*/  UMOV UR25, 0xc0004010 ;  /* 0xc000401000197882 */ /* 0x000fe20000000000 */
[----:B------:R-:W-:Y:S01]  /*3450*/  UIADD3 UR15, UPT, UPT, UR15, -0x1, URZ ;  /* 0xffffffff0f0f7890 */ /* 0x000fe2000fffe0ff */
[----:B-1----:R-:W-:Y:S01]  /*3460*/  @P0 SHF.L.U32 R0, R8, 0x1f, RZ ;  /* 0x0000001f08000819 */ /* 0x002fe200000006ff */
[----:B------:R-:W-:Y:S03]  /*3470*/  UMOV UR14, UR17 ;  /* 0x00000011000e7c82 */ /* 0x000fe60008000000 */
[----:B------:R2:W4:Y:S01]  /*3480*/  @P0 SYNCS.PHASECHK.TRANS64.TRYWAIT P2, [UR4], R0 ;  /* 0x00000000ff0005a7 */ /* 0x0005220008041104 */
[----:B------:R2:W-:Y:S01]  /*3490*/  UTCQMMA gdesc[UR24], gdesc[UR22], tmem[UR8], tmem[UR20], idesc[UR21], UP4 ;  /* 0x00ff1416180075ea */ /* 0x0005e2000a000308 */
[----:B------:R-:W-:Y:S01]  /*34a0*/  UPLOP3.LUT UP4, UPT, UPT, UPT, UPT, 0x80, 0x8 ;  /* 0x000000000008789c */ /* 0x000fe20003f8f070 */
[----:B------:R2:W-:Y:S01]  /*34b0*/  UTCBAR [UR7], URZ ;  /* 0x000000ff070073e9 */ /* 0x0005e200080000ff */
[----:B------:R-:W-:Y:S09]  /*34c0*/  BRA.U UP0, `(.L_x_61) ;  /* 0xfffffffd008c7547 */ /* 0x000ff2000b83ffff */
.L_x_58:
[----:B------:R-:W-:Y:S01]  /*34d0*/  UIADD3 UR18, UPT, UPT, UR18, 0x1, URZ ;  /* 0x0000000112127890 */ /* 0x000fe2000fffe0ff */
[C---:B------:R-:W-:Y:S01]  /*34e0*/  ISETP.NE.AND P0, PT, R10.reuse, 0x2, PT ;  /* 0x000000020a00780c */ /* 0x040fe20003f05270 */
[----:B------:R-:W-:Y:S02]  /*34f0*/  UIADD3 UR9, UPT, UPT, UR9, 0xc0, URZ ;  /* 0x000000c009097890 */ /* 0x000fe4000fffe0ff */
[----:B------:R-:W-:Y:S01]  /*3500*/  UISETP.NE.AND UP0, UPT, UR18, 0x4, UPT ;  /* 0x000000041200788c */ /* 0x000fe2000bf05270 */
[----:B-12---:R-:W-:Y:S02]  /*3510*/  SEL R0, RZ, 0x1, P0 ;  /* 0x00000001ff007807 */ /* 0x006fe40000000000 */
[----:B------:R-:W-:Y:S01]  /*3520*/  SEL R10, R10, RZ, P0 ;  /* 0x000000ff0a0a7207 */ /* 0x000fe20000000000 */
[----:B------:R-:W-:Y:S01]  /*3530*/  USEL UR4, URZ, 0x1, UP0 ;  /* 0x00000001ff047887 */ /* 0x000fe20008000000 */
[----:B------:R-:W-:Y:S01]  /*3540*/  LOP3.LUT R9, R9, R0, RZ, 0x3c, !PT ;  /* 0x0000000009097212 */ /* 0x000fe200078e3cff */
[----:B------:R-:W-:Y:S01]  /*3550*/  USEL UR18, UR18, URZ, UP0 ;  /* 0x000000ff12127287 */ /* 0x000fe20008000000 */
[----:B------:R1:W-:Y:S03]  /*3560*/  UTCBAR [UR9], URZ ;  /* 0x000000ff090073e9 */ /* 0x0003e600080000ff */
[----:B------:R-:W-:Y:S01]  /*3570*/  LOP3.LUT R11, R11, UR4, RZ, 0x3c, !PT ;  /* 0x000000040b0b7c12 */ /* 0x000fe2000f8e3cff */
[----:B------:R-:W-:Y:S07]  /*3580*/  @P1 BRA `(.L_x_62) ;  /* 0xfffffff800c41947 */ /* 0x000fee000383ffff */
[----:B------:R-:W2:Y:S01]  /*3590*/  S2UR UR4, SR_CgaCtaId ;  /* 0x00000000000479c3 */ /* 0x000ea20000008800 */
[----:B------:R-:W-:Y:S01]  /*35a0*/  ELECT P0, URZ, PT ;  /* 0x0000000000ff782f */ /* 0x000fe20003800000 */
[----:B------:R-:W-:Y:S01]  /*35b0*/  IMAD.MOV.U32 R0, RZ, RZ, 0x1 ;  /* 0x00000001ff007424 */ /* 0x000fe200078e00ff */
[----:B------:R-:W-:Y:S01]  /*35c0*/  UIADD3 UR6, UPT, UPT, UR6, 0xe0, URZ ;  /* 0x000000e006067890 */ /* 0x000fe2000fffe0ff */
[----:B------:R-:W-:Y:S01]  /*35d0*/  SHF.L.U32 R3, R11, 0x1f, RZ ;  /* 0x0000001f0b037819 */ /* 0x000fe200000006ff */
[----:B------:R-:W-:-:S03]  /*35e0*/  UMOV UR5, 0x40 ;  /* 0x0000004000057882 */ /* 0x000fc60000000000 */
[----:B------:R-:W-:Y:S01]  /*35f0*/  UVIRTCOUNT.DEALLOC.SMPOOL 0x80 ;  /* 0x000000800000784c */ /* 0x000fe20000000000 */
[----:B--2---:R-:W-:Y:S02]  /*3600*/  ULEA UR4, UR4, UR5, 0x18 ;  /* 0x0000000504047291 */ /* 0x004fe4000f8ec0ff */
[----:B------:R-:W-:-:S07]  /*3610*/  ULEA UR5, UR18, UR6, 0x3 ;  /* 0x0000000612057291 */ /* 0x000fce000f8e18ff */
[----:B------:R2:W-:Y:S02]  /*3620*/  @P0 STS.U8 [UR4+0x1c], R0 ;  /* 0x00001c00ff000988 */ /* 0x0005e40008000004 */
[----:B------:R-:W3:Y:S02]  /*3630*/  SYNCS.PHASECHK.TRANS64.TRYWAIT P0, [UR5], R3 ;  /* 0x00000003ff0075a7 */ /* 0x000ee40008001105 */
[----:B--23--:R-:W-:Y:S05]  /*3640*/  @!P0 BRA `(.L_x_63) ;  /* 0x0000004000888947 */ /* 0x00cfea0003800000 */
.L_x_134:
[----:B------:R-:W-:-:S04]  /*3650*/  UIADD3 UR7, UPT, UPT, UR18, 0x1, URZ ;  /* 0x0000000112077890 */ /* 0x000fc8000fffe0ff */
[----:B------:R-:W-:-:S04]  /*3660*/  UISETP.NE.AND UP0, UPT, UR7, 0x4, UPT ;  /* 0x000000040700788c */ /* 0x000fc8000bf05270 */
[----:B------:R-:W-:Y:S02]  /*3670*/  USEL UR8, URZ, 0x1, UP0 ;  /* 0x00000001ff087887 */ /* 0x000fe40008000000 */
[----:B------:R-:W-:-:S04]  /*3680*/  USEL UR7, UR7, URZ, UP0 ;  /* 0x000000ff07077287 */ /* 0x000fc80008000000 */
[----:B------:R-:W-:Y:S01]  /*3690*/  ULEA UR5, UR7, UR6, 0x3 ;  /* 0x0000000607057291 */ /* 0x000fe2000f8e18ff */
[----:B------:R-:W-:-:S04]  /*36a0*/  LOP3.LUT R2, R11, UR8, RZ, 0x3c, !PT ;  /* 0x000000080b027c12 */ /* 0x000fc8000f8e3cff */
[----:B--2---:R-:W-:-:S04]  /*36b0*/  SHF.L.U32 R3, R2, 0x1f, RZ ;  /* 0x0000001f02037819 */ /* 0x004fc800000006ff */
[----:B------:R-:W2:Y:S02]  /*36c0*/  SYNCS.PHASECHK.TRANS64.TRYWAIT P0, [UR5], R3 ;  /* 0x00000003ff0075a7 */ /* 0x000ea40008001105 */
[----:B--2---:R-:W-:Y:S05]  /*36d0*/  @!P0 BRA `(.L_x_64) ;  /* 0x00000040007c8947 */ /* 0x004fea0003800000 */
.L_x_136:
        /* <DEDUP_REMOVED lines=9> */
.L_x_138:
[----:B------:R-:W-:-:S04]  /*3770*/  UIADD3 UR7, UPT, UPT, UR7, 0x1, URZ ;  /* 0x0000000107077890 */ /* 0x000fc8000fffe0ff */
[----:B------:R-:W-:-:S04]  /*3780*/  UISETP.NE.AND UP0, UPT, UR7, 0x4, UPT ;  /* 0x000000040700788c */ /* 0x000fc8000bf05270 */
[----:B------:R-:W-:Y:S02]  /*3790*/  USEL UR5, URZ, 0x1, UP0 ;  /* 0x00000001ff057887 */ /* 0x000fe40008000000 */
[----:B------:R-:W-:-:S04]  /*37a0*/  USEL UR7, UR7, URZ, UP0 ;  /* 0x000000ff07077287 */ /* 0x000fc80008000000 */
[----:B------:R-:W-:Y:S01]  /*37b0*/  ULEA UR7, UR7, UR6, 0x3 ;  /* 0x0000000607077291 */ /* 0x000fe2000f8e18ff */
[----:B--2---:R-:W-:-:S04]  /*37c0*/  LOP3.LUT R3, R2, UR5, RZ, 0x3c, !PT ;  /* 0x0000000502037c12 */ /* 0x004fc8000f8e3cff */
[----:B------:R-:W-:-:S04]  /*37d0*/  SHF.L.U32 R3, R3, 0x1f, RZ ;  /* 0x0000001f03037819 */ /* 0x000fc800000006ff */
[----:B------:R-:W2:Y:S02]  /*37e0*/  SYNCS.PHASECHK.TRANS64.TRYWAIT P0, [UR7], R3 ;  /* 0x00000003ff0075a7 */ /* 0x000ea40008001107 */
[----:B--2---:R-:W-:Y:S05]  /*37f0*/  @!P0 BRA `(.L_x_66) ;  /* 0x0000004000648947 */ /* 0x004fea0003800000 */
.L_x_140:
[----:B------:R-:W-:Y:S01]  /*3800*/  NOP ;  /* 0x0000000000007918 */ /* 0x000fe20000000000 */
[----:B--2---:R-:W2:Y:S01]  /*3810*/  LDS R0, [UR4+0x14] ;  /* 0x00001404ff007984 */ /* 0x004ea20008000800 */
[----:B------:R-:W-:Y:S01]  /*3820*/  ULOP3.LUT UR6, UR19, 0xffff, URZ, 0xc0, !UPT ;  /* 0x0000ffff13067892 */ /* 0x000fe2000f8ec0ff */
[----:B------:R-:W-:Y:S01]  /*3830*/  UMOV UR8, 0xffff ;  /* 0x0000ffff00087882 */ /* 0x000fe20000000000 */
[----:B------:R-:W-:Y:S02]  /*3840*/  UMOV UR5, 0x1 ;  /* 0x0000000100057882 */ /* 0x000fe40000000000 */
[----:B------:R-:W-:-:S04]  /*3850*/  USHF.R.U32.HI UR6, URZ, 0x5, UR6 ;  /* 0x00000005ff067899 */ /* 0x000fc80008011606 */
[----:B------:R-:W-:Y:S02]  /*3860*/  USHF.L.U32 UR8, UR8, UR6, URZ ;  /* 0x0000000608087299 */ /* 0x000fe400080006ff */
[----:B------:R-:W-:-:S04]  /*3870*/  USHF.L.U32 UR5, UR5, UR6, URZ ;  /* 0x0000000605057299 */ /* 0x000fc800080006ff */
[----:B--2---:R-:W-:-:S04]  /*3880*/  LOP3.LUT R0, R0, UR8, RZ, 0xc0, !PT ;  /* 0x0000000800007c12 */ /* 0x004fc8000f8ec0ff */
[----:B------:R-:W-:-:S13]  /*3890*/  ISETP.NE.AND P0, PT, R0, UR8, PT ;  /* 0x0000000800007c0c */ /* 0x000fda000bf05270 */
[----:B------:R-:W-:Y:S05]  /*38a0*/  @P0 BRA `(.L_x_67) ;  /* 0x0000000000580947 */ /* 0x000fea0003800000 */
[----:B------:R-:W2:Y:S02]  /*38b0*/  LDS R0, [UR4+0x18] ;  /* 0x00001804ff007984 */ /* 0x000ea40008000800 */
[----:B--2---:R-:W-:-:S04]  /*38c0*/  LOP3.LUT R0, R0, UR5, RZ, 0xc0, !PT ;  /* 0x0000000500007c12 */ /* 0x004fc8000f8ec0ff */
[----:B------:R-:W-:-:S13]  /*38d0*/  ISETP.NE.AND P0, PT, R0, UR5, PT ;  /* 0x0000000500007c0c */ /* 0x000fda000bf05270 */
[----:B------:R-:W-:Y:S05]  /*38e0*/  @P0 BRA `(.L_x_68) ;  /* 0x00000000003c0947 */ /* 0x000fea0003800000 */
[----:B------:R-:W2:Y:S01]  /*38f0*/  S2R R2, SR_LANEID ;  /* 0x0000000000027919 */ /* 0x000ea20000000000 */
[----:B------:R-:W-:Y:S01]  /*3900*/  ULOP3.LUT UR8, URZ, UR8, URZ, 0x33, !UPT ;  /* 0x00000008ff087292 */ /* 0x000fe2000f8e33ff */
[----:B------:R-:W-:Y:S01]  /*3910*/  LOP3.LUT R4, RZ, UR5, RZ, 0x33, !PT ;  /* 0x00000005ff047c12 */ /* 0x000fe2000f8e33ff */
[----:B------:R-:W-:Y:S02]  /*3920*/  VOTEU.ANY UR7, UPT, PT ;  /* 0x0000000000077886 */ /* 0x000fe400038e0100 */
[----:B------:R-:W-:Y:S01]  /*3930*/  UFLO.U32 UR7, UR7 ;  /* 0x00000007000772bd */ /* 0x000fe200080e0000 */
[----:B------:R-:W3:Y:S01]  /*3940*/  REDUX UR5, R4 ;  /* 0x00000000040573c4 */ /* 0x000ee20000000000 */
[----:B------:R-:W-:-:S06]  /*3950*/  IMAD.U32 R0, RZ, RZ, UR8 ;  /* 0x00000008ff007e24 */ /* 0x000fcc000f8e00ff */
[----:B------:R1:W-:Y:S01]  /*3960*/  UTCATOMSWS.AND URZ, UR8 ;  /* 0x0000000800ff79e3 */ /* 0x0003e20008000000 */
[----:B------:R-:W4:Y:S01]  /*3970*/  REDUX UR6, R0 ;  /* 0x00000000000673c4 */ /* 0x000f220000000000 */
[----:B--2---:R-:W-:Y:S01]  /*3980*/  ISETP.EQ.U32.AND P0, PT, R2, UR7, PT ;  /* 0x0000000702007c0c */ /* 0x004fe2000bf02070 */
[----:B---3--:R-:W-:Y:S01]  /*3990*/  IMAD.U32 R2, RZ, RZ, UR5 ;  /* 0x00000005ff027e24 */ /* 0x008fe2000f8e00ff */
[----:B----4-:R-:W-:-:S11]  /*39a0*/  MOV R3, UR6 ;  /* 0x0000000600037c02 */ /* 0x010fd60008000f00 */
[----:B------:R1:W-:Y:S04]  /*39b0*/  @P0 ATOMS.AND RZ, [UR4+0x14], R3 ;  /* 0x00001403ffff098c */ /* 0x0003e8000a800004 */
[----:B------:R1:W-:Y:S01]  /*39c0*/  @P0 ATOMS.AND RZ, [UR4+0x18], R2 ;  /* 0x00001802ffff098c */ /* 0x0003e2000a800004 */
[----:B------:R-:W-:Y:S05]  /*39d0*/  BRA `(.L_x_69) ;  /* 0x0000000000147947 */ /* 0x000fea0003800000 */
.L_x_68:
[----:B------:R-:W-:Y:S02]  /*39e0*/  MOV R2, 0x3a00 ;  /* 0x00003a0000027802 */ /* 0x000fe40000000f00 */
[----:B-1--45:R-:W-:Y:S05]  /*39f0*/  CALL.REL.NOINC `($__internal_0_$__cuda_sm10x_tcgen05_guardrail_trap_col_being_dealloced_not_returned_by_alloc) ;  /* 0x0000004000c07944 */ /* 0x032fea0003c00000 */
[----:B------:R-:W-:Y:S05]  /*3a00*/  BRA `(.L_x_69) ;  /* 0x0000000000087947 */ /* 0x000fea0003800000 */
.L_x_67:
[----:B------:R-:W-:Y:S02]  /*3a10*/  MOV R2, 0x3a30 ;  /* 0x00003a3000027802 */ /* 0x000fe40000000f00 */
[----:B-1--45:R-:W-:Y:S05]  /*3a20*/  CALL.REL.NOINC `($__internal_2_$__cuda_sm10x_tcgen05_guardrail_trap_unallocated_columns_being_dealloced) ;  /* 0x0000004000cc7944 */ /* 0x032fea0003c00000 */
.L_x_69:
[----:B------:R-:W-:Y:S01]  /*3a30*/  NOP ;  /* 0x0000000000007918 */ /* 0x000fe20000000000 */
[----:B-1----:R-:W-:Y:S05]  /*3a40*/  EXIT ;  /* 0x000000000000794d */ /* 0x002fea0003800000 */
.L_x_51:
[----:B------:R-:W-:-:S09]  /*3a50*/  UISETP.NE.OR UP2, UPT, UR8, 0x3, !UP2 ;  /* 0x000000030800788c */ /* 0x000fd2000d745670 */
[----:B------:R-:W-:Y:S05]  /*3a60*/  BRA.U UP2, `(.L_x_70) ;  /* 0x0000000d02407547 */ /* 0x000fea000b800000 */
[----:B------:R-:W1:Y:S01]  /*3a70*/  LDC R0, c[0x0][0xb30] ;  /* 0x0002cc00ff007b82 */ /* 0x000e620000000800 */
[----:B------:R-:W2:Y:S01]  /*3a80*/  LDCU.64 UR8, c[0x0][0x888] ;  /* 0x00011100ff0877ac */ /* 0x000ea20008000a00 */
[----:B------:R-:W-:Y:S02]  /*3a90*/  HFMA2 R29, -RZ, RZ, 0, 0 ;  /* 0x00000000ff1d7431 */ /* 0x000fe400000001ff */
[----:B------:R-:W-:Y:S01]  /*3aa0*/  IMAD.MOV.U32 R31, RZ, RZ, 0x1 ;  /* 0x00000001ff1f7424 */ /* 0x000fe200078e00ff */
[----:B------:R-:W-:Y:S01]  /*3ab0*/  MOV R23, 0x1000 ;  /* 0x0000100000177802 */ /* 0x000fe20000000f00 */
[----:B------:R-:W4:Y:S01]  /*3ac0*/  LDCU.64 UR4, c[0x0][0x890] ;  /* 0x00011200ff0477ac */ /* 0x000f220008000a00 */
[----:B------:R-:W-:Y:S01]  /*3ad0*/  IMAD.MOV.U32 R30, RZ, RZ, RZ ;  /* 0x000000ffff1e7224 */ /* 0x000fe200078e00ff */
[----:B------:R-:W3:Y:S01]  /*3ae0*/  LDC R19, c[0x0][0x370] ;  /* 0x0000dc00ff137b82 */ /* 0x000ee20000000800 */
[----:B------:R-:W-:Y:S01]  /*3af0*/  UMOV UR7, 0x400 ;  /* 0x0000040000077882 */ /* 0x000fe20000000000 */
[----:B------:R-:W-:-:S02]  /*3b00*/  UPLOP3.LUT UP1, UPT, UPT, UPT, UPT, 0x40, 0x4 ;  /* 0x000000000004789c */ /* 0x000fc40003f2e870 */
[----:B------:R-:W-:-:S04]  /*3b10*/  ULEA UR7, UR37, UR7, 0x18 ;  /* 0x0000000725077291 */ /* 0x000fc8000f8ec0ff */
[----:B------:R-:W3:Y:S01]  /*3b20*/  LDC R2, c[0x0][0xb0c] ;  /* 0x0002c300ff027b82 */ /* 0x000ee20000000800 */
[----:B------:R-:W-:Y:S02]  /*3b30*/  UIADD3 UR13, UPT, UPT, UR7, 0x78, URZ ;  /* 0x00000078070d7890 */ /* 0x000fe4000fffe0ff */
[----:B--2---:R-:W-:Y:S02]  /*3b40*/  UISETP.NE.U32.AND UP2, UPT, UR8, URZ, UPT ;  /* 0x000000ff0800728c */ /* 0x004fe4000bf45070 */
[----:B------:R-:W-:Y:S02]  /*3b50*/  UIADD3 UR17, UPT, UPT, UR7, 0x70, URZ ;  /* 0x0000007007117890 */ /* 0x000fe4000fffe0ff */
[----:B----4-:R-:W-:Y:S01]  /*3b60*/  UISETP.NE.U32.AND UP3, UPT, UR4, URZ, UPT ;  /* 0x000000ff0400728c */ /* 0x010fe2000bf65070 */
[----:B------:R-:W2:Y:S01]  /*3b70*/  LDC R18, c[0x0][0xb20] ;  /* 0x0002c800ff127b82 */ /* 0x000ea20000000800 */
[----:B-1----:R-:W-:Y:S01]  /*3b80*/  ISETP.NE.AND P1, PT, R0, 0x1, PT ;  /* 0x000000010000780c */ /* 0x002fe20003f25270 */
[----:B------:R-:W-:-:S02]  /*3b90*/  UISETP.NE.AND.EX UP2, UPT, UR9, URZ, UPT, UP2 ;  /* 0x000000ff0900728c */ /* 0x000fc4000bf45320 */
[----:B------:R-:W-:Y:S02]  /*3ba0*/  UPRMT UR13, UR37, 0x654, UR13 ;  /* 0x00000654250d7896 */ /* 0x000fe4000800000d */
[----:B------:R-:W-:Y:S02]  /*3bb0*/  UISETP.NE.AND.EX UP3, UPT, UR5, URZ, UPT, UP3 ;  /* 0x000000ff0500728c */ /* 0x000fe4000bf65330 */
[----:B------:R-:W1:Y:S08]  /*3bc0*/  LDC.64 R32, c[0x0][0x348] ;  /* 0x0000d200ff207b82 */ /* 0x000e700000000a00 */
[----:B------:R-:W4:Y:S08]  /*3bd0*/  LDC.64 R16, c[0x0][0xb10] ;  /* 0x0002c400ff107b82 */ /* 0x000f300000000a00 */
[----:B------:R-:W1:Y:S08]  /*3be0*/  LDC.64 R6, c[0x0][0xb18] ;  /* 0x0002c600ff067b82 */ /* 0x000e700000000a00 */
[----:B------:R-:W1:Y:S08]  /*3bf0*/  LDC.64 R4, c[0x0][0xb28] ;  /* 0x0002ca00ff047b82 */ /* 0x000e700000000a00 */
[----:B--23--:R-:W1:Y:S02]  /*3c00*/  LDC R22, c[0x0][0x374] ;  /* 0x0000dd00ff167b82 */ /* 0x00ce640000000800 */
.L_x_79:
[C---:B------:R-:W-:Y:S02]  /*3c10*/  LEA R0, R30.reuse, UR7, 0x3 ;  /* 0x000000071e007c11 */ /* 0x040fe4000f8e18ff */
[----:B------:R-:W-:Y:S02]  /*3c20*/  SHF.L.U32 R3, R29, 0x1f, RZ ;  /* 0x0000001f1d037819 */ /* 0x000fe400000006ff */
[----:B------:R-:W-:Y:S02]  /*3c30*/  LEA R24, R30, UR7, 0x4 ;  /* 0x000000071e187c11 */ /* 0x000fe4000f8e20ff */
[----:B--2---:R-:W2:Y:S02]  /*3c40*/  SYNCS.PHASECHK.TRANS64.TRYWAIT P0, [R0+URZ+0xa0], R3 ;  /* 0x0000a003000075a7 */ /* 0x004ea400080011ff */
[----:B--2---:R-:W-:Y:S05]  /*3c50*/  @!P0 BRA `(.L_x_71) ;  /* 0x0000003c00648947 */ /* 0x004fea0003800000 */
.L_x_141:
[----:B------:R-:W-:Y:S01]  /*3c60*/  ISETP.GE.AND P0, PT, R40, 0x1, PT ;  /* 0x000000012800780c */ /* 0x000fe20003f06270 */
[----:B------:R-:W3:Y:S01]  /*3c70*/  LDS.128 R24, [R24+0x130] ;  /* 0x0001300018187984 */ /* 0x000ee20000000c00 */
[----:B--2---:R-:W-:Y:S01]  /*3c80*/  VIADD R0, R0, 0xb0 ;  /* 0x000000b000007836 */ /* 0x004fe20000000000 */
[----:B------:R-:W-:Y:S01]  /*3c90*/  @!PT LDS RZ, [RZ] ;  /* 0x00000000fffff984 */ /* 0x000fe20000000800 */
[----:B------:R-:W-:Y:S01]  /*3ca0*/  @!PT LDS RZ, [RZ] ;  /* 0x00000000fffff984 */ /* 0x000fe20000000800 */
[----:B------:R-:W-:Y:S01]  /*3cb0*/  @!PT LDS RZ, [RZ] ;  /* 0x00000000fffff984 */ /* 0x000fe20000000800 */
[----:B------:R-:W-:Y:S01]  /*3cc0*/  @!PT LDS RZ, [RZ] ;  /* 0x00000000fffff984 */ /* 0x000fe20000000800 */
[----:B------:R2:W-:Y:S06]  /*3cd0*/  MEMBAR.ALL.CTA ;  /* 0x0000000000007992 */ /* 0x0005ec0000008000 */
[----:B--2---:R-:W2:Y:S01]  /*3ce0*/  FENCE.VIEW.ASYNC.S ;  /* 0x00000000000073c6 */ /* 0x004ea20000000000 */
[----:B------:R-:W-:Y:S04]  /*3cf0*/  PRMT R0, RZ, 0x654, R0 ;  /* 0x00000654ff007816 */ /* 0x000fe80000000000 */
[----:B--2---:R2:W-:Y:S01]  /*3d00*/  SYNCS.ARRIVE.TRANS64.RED.A1T0 RZ, [R0+URZ], RZ ;  /* 0x000000ff00ff79a7 */ /* 0x0045e200081004ff */
[----:B---3--:R-:W-:Y:S11]  /*3d10*/  LOP3.LUT P3, RZ, R26, 0x1, RZ, 0xc0, !PT ;  /* 0x000000011aff7812 */ /* 0x008ff6000786c0ff */
[----:B------:R-:W-:Y:S02]  /*3d20*/  @!UPT UIADD3 URZ, UPT, UPT, URZ, URZ, URZ ;  /* 0x000000fffffff290 */ /* 0x000fe4000fffe0ff */
[----:B------:R-:W-:Y:S02]  /*3d30*/  @P3 MOV R13, R24 ;  /* 0x00000018000d3202 */ /* 0x000fe40000000f00 */
[----:B------:R-:W-:Y:S01]  /*3d40*/  @P3 LOP3.LUT R8, R25, 0xffff, RZ, 0xc0, !PT ;  /* 0x0000ffff19083812 */ /* 0x000fe200078ec0ff */
[----:B--2---:R-:W-:Y:S06]  /*3d50*/  @!P0 BRA `(.L_x_72) ;  /* 0x0000000000a48947 */ /* 0x004fec0003800000 */
[----:B-1----:R-:W-:Y:S01]  /*3d60*/  IMAD.HI.U32 R35, R22, R7, RZ ;  /* 0x0000000716237227 */ /* 0x002fe200078e00ff */
[----:B------:R-:W-:Y:S02]  /*3d70*/  ISETP.NE.AND P0, PT, R6, 0x1, PT ;  /* 0x000000010600780c */ /* 0x000fe40003f05270 */
[----:B------:R-:W-:Y:S01]  /*3d80*/  ISETP.NE.AND P2, PT, R40, 0x1, PT ;  /* 0x000000012800780c */ /* 0x000fe20003f45270 */
[----:B----4-:R-:W-:Y:S01]  /*3d90*/  IMAD.HI.U32 R34, R19, R16, RZ ;  /* 0x0000001013227227 */ /* 0x010fe200078e00ff */
[----:B------:R-:W-:Y:S02]  /*3da0*/  SHF.R.U32.HI R35, RZ, R18, R35 ;  /* 0x00000012ff237219 */ /* 0x000fe40000011623 */
[----:B------:R-:W-:Y:S01]  /*3db0*/  ISETP.NE.AND P4, PT, R2, 0x1, PT ;  /* 0x000000010200780c */ /* 0x000fe20003f85270 */
[----:B------:R-:W-:Y:S01]  /*3dc0*/  IMAD.HI.U32 R36, R13, R16, RZ ;  /* 0x000000100d247227 */ /* 0x000fe200078e00ff */
[----:B------:R-:W-:Y:S02]  /*3dd0*/  SHF.R.U32.HI R34, RZ, R17, R34 ;  /* 0x00000011ff227219 */ /* 0x000fe40000011622 */
[----:B------:R-:W-:Y:S01]  /*3de0*/  SEL R3, R22, R35, !P0 ;  /* 0x0000002316037207 */ /* 0x000fe20004000000 */
[C---:B------:R-:W-:Y:S01]  /*3df0*/  IMAD.HI.U32 R35, R8.reuse, R7, RZ ;  /* 0x0000000708237227 */ /* 0x040fe200078e00ff */
[----:B------:R-:W-:Y:S02]  /*3e00*/  SEL R11, R19, R34, !P4 ;  /* 0x00000022130b7207 */ /* 0x000fe40006000000 */
[----:B------:R-:W-:Y:S01]  /*3e10*/  SHF.R.U32.HI R36, RZ, R17, R36 ;  /* 0x00000011ff247219 */ /* 0x000fe20000011624 */
[----:B------:R-:W-:Y:S01]  /*3e20*/  IMAD.HI.U32 R38, R3, R4, RZ ;  /* 0x0000000403267227 */ /* 0x000fe200078e00ff */
[----:B------:R-:W-:Y:S03]  /*3e30*/  SHF.R.U32.HI R35, RZ, R18, R35 ;  /* 0x00000012ff237219 */ /* 0x000fe60000011623 */
[----:B------:R-:W-:Y:S01]  /*3e40*/  IMAD.HI.U32 R34, R11, R4, RZ ;  /* 0x000000040b227227 */ /* 0x000fe200078e00ff */
[----:B------:R-:W-:Y:S02]  /*3e50*/  @P2 SHF.R.U32.HI R3, RZ, R5, R38 ;  /* 0x00000005ff032219 */ /* 0x000fe40000011626 */
[----:B------:R-:W-:Y:S02]  /*3e60*/  SEL R9, R8, R35, !P0 ;  /* 0x0000002308097207 */ /* 0x000fe40004000000 */
[----:B------:R-:W-:Y:S01]  /*3e70*/  @P2 SHF.R.U32.HI R11, RZ, R5, R34 ;  /* 0x00000005ff0b2219 */ /* 0x000fe20000011622 */
[C---:B------:R-:W-:Y:S01]  /*3e80*/  IMAD R10, R40.reuse, R3, RZ ;  /* 0x00000003280a7224 */ /* 0x040fe200078e02ff */
[----:B------:R-:W-:Y:S01]  /*3e90*/  SEL R3, R13, R36, !P4 ;  /* 0x000000240d037207 */ /* 0x000fe20006000000 */
[C---:B------:R-:W-:Y:S03]  /*3ea0*/  IMAD.HI.U32 R14, R9.reuse, R4, RZ ;  /* 0x00000004090e7227 */ /* 0x040fe600078e00ff */
[----:B------:R-:W-:Y:S01]  /*3eb0*/  ISETP.GE.AND P0, PT, R9, R10, PT ;  /* 0x0000000a0900720c */ /* 0x000fe20003f06270 */
[C---:B------:R-:W-:Y:S01]  /*3ec0*/  IMAD R12, R40.reuse, R11, RZ ;  /* 0x0000000b280c7224 */ /* 0x040fe200078e02ff */
[-C--:B------:R-:W-:Y:S04]  /*3ed0*/  SHF.R.U32.HI R14, RZ, R5.reuse, R14 ;  /* 0x00000005ff0e7219 */ /* 0x080fe8000001160e */
[----:B------:R-:W-:Y:S02]  /*3ee0*/  ISETP.GE.OR P0, PT, R3, R12, P0 ;  /* 0x0000000c0300720c */ /* 0x000fe40000706670 */
[----:B------:R-:W-:Y:S05]  /*3ef0*/  SEL R15, R9, R14, !P2 ;  /* 0x0000000e090f7207 */ /* 0x000fea0005000000 */
[----:B------:R-:W-:Y:S04]  /*3f00*/  IMAD.MOV R14, RZ, RZ, -R15 ;  /* 0x000000ffff0e7224 */ /* 0x000fe800078e0a0f */
[----:B------:R-:W-:Y:S02]  /*3f10*/  IMAD R14, R40, R14, R9 ;  /* 0x0000000e280e7224 */ /* 0x000fe400078e0209 */
[C---:B------:R-:W-:Y:S05]  /*3f20*/  @!P0 IMAD.HI.U32 R10, R3.reuse, R4, RZ ;  /* 0x00000004030a8227 */ /* 0x040fea00078e00ff */
[----:B------:R-:W-:Y:S04]  /*3f30*/  @!P0 SHF.R.U32.HI R10, RZ, R5, R10 ;  /* 0x00000005ff0a8219 */ /* 0x000fe8000001160a */
[----:B------:R-:W-:Y:S01]  /*3f40*/  @!P0 SEL R0, R3, R10, !P2 ;  /* 0x0000000a03008207 */ /* 0x000fe20005000000 */
[----:B------:R-:W-:Y:S03]  /*3f50*/  IMAD.MOV R10, RZ, RZ, -R3 ;  /* 0x000000ffff0a7224 */ /* 0x000fe600078e0a03 */
[----:B------:R-:W-:Y:S01]  /*3f60*/  @!P0 IADD3 R15, PT, PT, R15, -R0, RZ ;  /* 0x800000000f0f8210 */ /* 0x000fe20007ffe0ff */
[----:B------:R-:W-:Y:S01]  /*3f70*/  @!P0 IMAD R0, R11, R14, R0 ;  /* 0x0000000e0b008224 */ /* 0x000fe200078e0200 */
[----:B------:R-:W-:Y:S01]  /*3f80*/  IADD3 R11, PT, PT, -R9, RZ, RZ ;  /* 0x000000ff090b7210 */ /* 0x000fe20007ffe1ff */
[----:B------:R-:W-:Y:S02]  /*3f90*/  IMAD R13, R2, R10, R13 ;  /* 0x0000000a020d7224 */ /* 0x000fe400078e020d */
[----:B------:R-:W-:Y:S02]  /*3fa0*/  @!P0 IMAD R9, R15, R40, R3 ;  /* 0x000000280f098224 */ /* 0x000fe400078e0203 */
[----:B------:R-:W-:Y:S02]  /*3fb0*/  @!P0 IMAD.MOV.U32 R3, RZ, RZ, R0 ;  /* 0x000000ffff038224 */ /* 0x000fe400078e0000 */
[----:B------:R-:W-:Y:S02]  /*3fc0*/  IMAD R8, R6, R11, R8 ;  /* 0x0000000b06087224 */ /* 0x000fe400078e0208 */
[----:B------:R-:W-:Y:S02]  /*3fd0*/  IMAD R13, R3, R2, R13 ;  /* 0x00000002030d7224 */ /* 0x000fe400078e020d */
[----:B------:R-:W-:Y:S02]  /*3fe0*/  IMAD R8, R9, R6, R8 ;  /* 0x0000000609087224 */ /* 0x000fe400078e0208 */
.L_x_72:
[----:B------:R-:W-:Y:S05]  /*3ff0*/  BRA.U UP1, `(.L_x_73) ;  /* 0x0000000101107547 */ /* 0x000fea000b800000 */
[----:B------:R-:W-:Y:S04]  /*4000*/  MOV R0, UR6 ;  /* 0x0000000600007c02 */ /* 0x000fe80008000f00 */
[----:B------:R-:W-:Y:S04]  /*4010*/  SHF.L.U32 R3, R0, 0x1f, RZ ;  /* 0x0000001f00037819 */ /* 0x000fe800000006ff */
[----:B------:R-:W2:Y:S02]  /*4020*/  SYNCS.PHASECHK.TRANS64.TRYWAIT P0, [UR7+0x98], R3 ;  /* 0x00009803ff0075a7 */ /* 0x000ea40008001107 */
[----:B--2---:R-:W-:Y:S05]  /*4030*/  @!P0 BRA `(.L_x_74) ;  /* 0x0000003800808947 */ /* 0x004fea0003800000 */
.L_x_73:
[----:B------:R-:W-:Y:S02]  /*4040*/  R2UR UR19, R21 ;  /* 0x00000000151372ca */ /* 0x000fe400000e0000 */
[----:B------:R-:W-:Y:S02]  /*4050*/  R2UR UR18, R20 ;  /* 0x00000000141272ca */ /* 0x000fe400000e0000 */
[----:B------:R-:W-:Y:S02]  /*4060*/  ISETP.NE.U32.AND P2, PT, RZ, UR4, PT ;  /* 0x00000004ff007c0c */ /* 0x000fe4000bf45070 */
[----:B------:R-:W-:Y:S02]  /*4070*/  SHF.L.U32 R12, R31, 0x1f, RZ ;  /* 0x0000001f1f0c7819 */ /* 0x000fe400000006ff */
[----:B------:R-:W-:Y:S05]  /*4080*/  ISETP.NE.AND.EX P2, PT, RZ, UR5, PT, P2 ;  /* 0x00000005ff007c0c */ /* 0x000fea000bf45320 */
[----:B------:R-:W-:Y:S02]  /*4090*/  USHF.L.U32 UR19, UR19, 0x6, URZ ;  /* 0x0000000613137899 */ /* 0x000fe400080006ff */
[----:B------:R-:W-:Y:S01]  /*40a0*/  USHF.L.U32 UR18, UR18, 0x7, URZ ;  /* 0x0000000712127899 */ /* 0x000fe200080006ff */
[----:B------:R-:W-:Y:S11]  /*40b0*/  BRA.U !UP3, `(.L_x_75) ;  /* 0x000000010b347547 */ /* 0x000ff6000b800000 */
[----:B------:R-:W-:Y:S01]  /*40c0*/  UPLOP3.LUT UP0, UPT, UPT, UPT, UP2, 0x80, 0x8 ;  /* 0x000000000008789c */ /* 0x000fe20003f0f020 */
[----:B--2---:R-:W-:Y:S02]  /*40d0*/  HFMA2 R0, -RZ, RZ, 0, 5.9604644775390625e-08 ;  /* 0x00000001ff007431 */ /* 0x004fe400000001ff */
[----:B------:R-:W-:Y:S03]  /*40e0*/  IMAD.MOV.U32 R95, RZ, RZ, 0x1 ;  /* 0x00000001ff5f7424 */ /* 0x000fe600078e00ff */
[----:B------:R-:W-:Y:S05]  /*40f0*/  PLOP3.LUT P0, PT, PT, PT, UP0, 0x80, 0x8 ;  /* 0x000000000008781c */ /* 0x000fea0003f0f008 */
[----:B------:R-:W2:Y:S01]  /*4100*/  @UP0 LDCU.64 UR10, c[0x0][0x888] ;  /* 0x00011100ff0a07ac */ /* 0x000ea20008000a00 */
[----:B------:R-:W-:Y:S07]  /*4110*/  @UP0 UIMAD UR8, UR36, UR4, URZ ;  /* 0x00000004240802a4 */ /* 0x000fee000f8e02ff */
[----:B------:R-:W-:Y:S01]  /*4120*/  @!P0 PRMT R95, R0, 0x7610, R95 ;  /* 0x00007610005f8816 */ /* 0x000fe2000000005f */
[----:B--2---:R-:W-:Y:S03]  /*4130*/  @UP0 UIMAD.WIDE UR10, UR8, 0x4, UR10 ;  /* 0x00000004080a08a5 */ /* 0x004fe6000f8e020a */
[----:B------:R-:W2:Y:S03]  /*4140*/  @!UP0 LDCU UR8, c[0x0][0x880] ;  /* 0x00011000ff0887ac */ /* 0x000ea60008000800 */
[----:B------:R-:W-:Y:S01]  /*4150*/  IMAD.U32 R10, RZ, RZ, UR10 ;  /* 0x0000000aff0a7e24 */ /* 0x000fe2000f8e00ff */
[----:B------:R-:W-:Y:S05]  /*4160*/  MOV R11, UR11 ;  /* 0x0000000b000b7c02 */ /* 0x000fea0008000f00 */
[----:B-----5:R3:W5:Y:S02]  /*4170*/  @P0 LDG.E R49, desc[UR46][R10.64] ;  /* 0x0000002e0a310981 */ /* 0x020764000c1e1900 */
[----:B--23--:R-:W-:Y:S07]  /*4180*/  @!P0 IMAD.U32 R49, RZ, RZ, UR8 ;  /* 0x00000008ff318e24 */ /* 0x00cfee000f8e00ff */
.L_x_75:
[----:B-----5:R-:W-:Y:S01]  /*4190*/  @!P2 FSETP.EQ.AND P0, PT, R49, RZ, PT ;  /* 0x000000ff3100a20b */ /* 0x020fe20003f02000 */
[----:B------:R-:W-:Y:S01]  /*41a0*/  @!UPT UIADD3 URZ, UPT, UPT, URZ, URZ, URZ ;  /* 0x000000fffffff290 */ /* 0x000fe2000fffe0ff */
[----:B------:R-:W-:Y:S11]  /*41b0*/  @!P2 BRA `(.L_x_76) ;  /* 0x000000000014a947 */ /* 0x000ff60003800000 */
[----:B------:R-:W-:Y:S02]  /*41c0*/  LOP3.LUT P2, RZ, R95, 0xff, RZ, 0xc0, !PT ;  /* 0x000000ff5fff7812 */ /* 0x000fe4000784c0ff */
[----:B------:R-:W-:Y:S04]  /*41d0*/  PLOP3.LUT P0, PT, PT, PT, UP0, 0x80, 0x8 ;  /* 0x000000000008781c */ /* 0x000fe80003f0f008 */
[----:B------:R-:W-:Y:S07]  /*41e0*/  PLOP3.LUT P0, PT, P0, PT, PT, 0x8, 0x80 ;  /* 0x000000000080781c */ /* 0x000fee000070e170 */
[----:B------:R-:W-:Y:S11]  /*41f0*/  @P2 FSETP.EQ.AND P0, PT, R49, RZ, PT ;  /* 0x000000ff3100220b */ /* 0x000ff60003f02000 */
[----:B------:R-:W-:Y:S02]  /*4200*/  @!UPT UIADD3 URZ, UPT, UPT, URZ, URZ, URZ ;  /* 0x000000fffffff290 */ /* 0x000fe4000fffe0ff */
.L_x_76:
[----:B------:R-:W3:Y:S01]  /*4210*/  SYNCS.PHASECHK.TRANS64.TRYWAIT P2, [UR7+0x80], R12 ;  /* 0x0000800cff0075a7 */ /* 0x000ee20008041107 */
[----:B------:R-:W-:Y:S04]  /*4220*/  ELECT P4, URZ, PT ;  /* 0x0000000000ff782f */ /* 0x000fe80003880000 */
[----:B------:R-:W-:Y:S11]  /*4230*/  PLOP3.LUT P4, PT, P0, P4, PT, 0xf2, 0x2f ;  /* 0x00000000002f781c */ /* 0x000ff60000789e72 */
[----:B------:R-:W-:Y:S02]  /*4240*/  @!UPT UIADD3 URZ, UPT, UPT, URZ, URZ, URZ ;  /* 0x000000fffffff290 */ /* 0x000fe4000fffe0ff */
[----:B-1----:R-:W-:Y:S05]  /*4250*/  @!P4 IADD3 R21, P0, PT, R32, 0x580, RZ ;  /* 0x000005802015c810 */ /* 0x002fea0007f1e0ff */
[----:B------:R-:W-:Y:S01]  /*4260*/  @!P4 IMAD.X R20, RZ, RZ, R33, P0 ;  /* 0x000000ffff14c224 */ /* 0x000fe200000e0621 */
[----:B---3--:R-:W-:Y:S07]  /*4270*/  @!P2 BRA `(.L_x_77) ;  /* 0x000000380008a947 */ /* 0x008fee0003800000 */
.L_x_144:
[----:B------:R-:W3:Y:S01]  /*4280*/  LDC.64 R14, c[0x0][0xb10] ;  /* 0x0002c400ff0e7b82 */ /* 0x000ee20000000a00 */
[----:B------:R-:W-:Y:S01]  /*4290*/  @!P4 R2UR UR8, R20 ;  /* 0x000000001408c2ca */ /* 0x000fe200000e0000 */
[----:B------:R-:W-:Y:S01]  /*42a0*/  VOTEU.ALL UP1, P4 ;  /* 0x0000000000ff7886 */ /* 0x000fe20002020000 */
[----:B------:R-:W-:Y:S01]  /*42b0*/  @!P4 R2UR UR9, R21 ;  /* 0x000000001509c2ca */ /* 0x000fe200000e0000 */
[----:B------:R-:W-:Y:S01]  /*42c0*/  UMOV UR10, 0x0 ;  /* 0x00000000000a7882 */ /* 0x000fe20000000000 */
[----:B------:R-:W-:Y:S03]  /*42d0*/  UMOV UR11, 0x10000000 ;  /* 0x10000000000b7882 */ /* 0x000fe60000000000 */
[----:B------:R-:W5:Y:S01]  /*42e0*/  LDC.64 R10, c[0x0][0xb18] ;  /* 0x0002c600ff0a7b82 */ /* 0x000f620000000a00 */
[----:B------:R-:W-:Y:S01]  /*42f0*/  @!UP1 UIADD3 UR16, UPT, UPT, UR7, 0x200, URZ ;  /* 0x0000020007109890 */ /* 0x000fe2000fffe0ff */
[----:B------:R-:W-:Y:S01]  /*4300*/  @P3 SHF.R.U32.HI R28, RZ, 0x10, R25 ;  /* 0x00000010ff1c3819 */ /* 0x000fe20000011619 */
[----:B------:R-:W-:Y:S01]  /*4310*/  VOTEU.ALL UP1, P4 ;  /* 0x0000000000ff7886 */ /* 0x000fe20002020000 */
[----:B------:R-:W-:Y:S01]  /*4320*/  UMOV UR20, UR36 ;  /* 0x0000002400147c82 */ /* 0x000fe20008000000 */
[----:B------:R-:W-:Y:S03]  /*4330*/  VIADD R30, R30, 0x1 ;  /* 0x000000011e1e7836 */ /* 0x000fe60000000000 */
[----:B--2---:R-:W2:Y:S01]  /*4340*/  @!P1 LDC R0, c[0x0][0xb20] ;  /* 0x0002c800ff009b82 */ /* 0x004ea20000000800 */
[----:B------:R-:W-:Y:S01]  /*4350*/  IMAD.U32 R21, RZ, RZ, UR8 ;  /* 0x00000008ff157e24 */ /* 0x000fe2000f8e00ff */
[----:B------:R-:W-:Y:S06]  /*4360*/  UPRMT UR8, UR37, 0x654, UR17 ;  /* 0x0000065425087896 */ /* 0x000fec0008000011 */
[----:B-1----:R-:W1:Y:S01]  /*4370*/  @!P1 LDC R3, c[0x0][0xb0c] ;  /* 0x0002c300ff039b82 */ /* 0x002e620000000800 */
[----:B------:R-:W-:Y:S01]  /*4380*/  IMAD.U32 R20, RZ, RZ, UR9 ;  /* 0x00000009ff147e24 */ /* 0x000fe2000f8e00ff */
[----:B------:R-:W-:Y:S04]  /*4390*/  @!P4 R2UR UR15, R21 ;  /* 0x00000000150fc2ca */ /* 0x000fe800000e0000 */
[----:B------:R-:W-:Y:S01]  /*43a0*/  @!P4 R2UR UR14, R20 ;  /* 0x00000000140ec2ca */ /* 0x000fe200000e0000 */
[----:B------:R-:W-:Y:S11]  /*43b0*/  @!P4 IMAD.MOV.U32 R20, RZ, RZ, 0x1000 ;  /* 0x00001000ff14c424 */ /* 0x000ff600078e00ff */
[----:B------:R-:W-:Y:S01]  /*43c0*/  @!UPT UIADD3 URZ, UPT, UPT, URZ, URZ, URZ ;  /* 0x000000fffffff290 */ /* 0x000fe2000fffe0ff */
[----:B------:R1:W-:Y:S01]  /*43d0*/  @!UP1 UTMALDG.3D [UR16], [UR14], desc[UR10] ;  /* 0x00000a100e0095b4 */ /* 0x0003e20008011000 */
[----:B------:R1:W-:Y:S02]  /*43e0*/  @!P4 SYNCS.ARRIVE.TRANS64.RED.A0TR RZ, [UR7+0x70], R20 ;  /* 0x00007014ffffc9a7 */ /* 0x0003e40008300407 */
[----:B-1----:R-:W-:Y:S01]  /*43f0*/  @!P1 ISETP.NE.AND P2, PT, R3, 0x1, PT ;  /* 0x000000010300980c */ /* 0x002fe20003f45270 */
[C---:B---3--:R-:W-:Y:S01]  /*4400*/  @!P1 IMAD.HI.U32 R14, R13.reuse, R14, RZ ;  /* 0x0000000e0d0e9227 */ /* 0x048fe200078e00ff */
[----:B-----5:R-:W-:Y:S03]  /*4410*/  @!P1 ISETP.NE.AND P0, PT, R10, 0x1, PT ;  /* 0x000000010a00980c */ /* 0x020fe60003f05270 */
[C---:B------:R-:W-:Y:S01]  /*4420*/  @!P1 IMAD.HI.U32 R11, R8.reuse, R11, RZ ;  /* 0x0000000b080b9227 */ /* 0x040fe200078e00ff */
[----:B------:R-:W-:Y:S04]  /*4430*/  @!P1 SHF.R.U32.HI R14, RZ, R15, R14 ;  /* 0x0000000fff0e9219 */ /* 0x000fe8000001160e */
[----:B--2---:R-:W-:Y:S01]  /*4440*/  @!P1 SHF.R.U32.HI R9, RZ, R0, R11 ;  /* 0x00000000ff099219 */ /* 0x004fe2000001160b */
[----:B------:R-:W-:Y:S01]  /*4450*/  SYNCS.ARRIVE.TRANS64.RED.A1T0 RZ, [UR8], RZ ;  /* 0x000000ffffff79a7 */ /* 0x000fe20008100408 */
[----:B------:R-:W-:Y:S02]  /*4460*/  @!P1 SEL R14, R13, R14, !P2 ;  /* 0x0000000e0d0e9207 */ /* 0x000fe40005000000 */
[----:B------:R-:W-:Y:S01]  /*4470*/  @!P1 SEL R9, R8, R9, !P0 ;  /* 0x0000000908099207 */ /* 0x000fe20004000000 */
[----:B------:R-:W1:Y:S04]  /*4480*/  SYNCS.PHASECHK.TRANS64.TRYWAIT P5, [UR7+0x88], R12 ;  /* 0x0000880cff0075a7 */ /* 0x000e6800080a1107 */
[----:B------:R-:W-:Y:S02]  /*4490*/  @!P1 IMAD.IADD R0, R9, 0x1, -R14 ;  /* 0x0000000109009824 */ /* 0x000fe400078e0a0e */
[----:B------:R-:W-:Y:S02]  /*44a0*/  @!P1 IMAD.IADD R9, R14, 0x1, -R9 ;  /* 0x000000010e099824 */ /* 0x000fe400078e0a09 */
[----:B------:R-:W-:Y:S02]  /*44b0*/  @!P1 IMAD R13, R0, R3, R13 ;  /* 0x00000003000d9224 */ /* 0x000fe400078e020d */
[----:B------:R-:W-:Y:S01]  /*44c0*/  @!P1 IMAD R8, R9, R10, R8 ;  /* 0x0000000a09089224 */ /* 0x000fe200078e0208 */
[----:B-1----:R-:W-:Y:S06]  /*44d0*/  @!P5 BRA `(.L_x_78) ;  /* 0x000000340088d947 */ /* 0x002fec0003800000 */
.L_x_146:
[----:B-1----:R-:W-:Y:S01]  /*44e0*/  @!P4 IADD3 R3, P0, PT, R32, 0x580, RZ ;  /* 0x000005802003c810 */ /* 0x002fe20007f1e0ff */
[----:B------:R-:W-:Y:S01]  /*44f0*/  VOTEU.ALL UP1, P4 ;  /* 0x0000000000ff7886 */ /* 0x000fe20002020000 */
[----:B------:R-:W-:Y:S01]  /*4500*/  UMOV UR20, 0x0 ;  /* 0x0000000000147882 */ /* 0x000fe20000000000 */
[----:B------:R-:W-:Y:S01]  /*4510*/  UMOV UR21, 0x10000000 ;  /* 0x1000000000157882 */ /* 0x000fe20000000000 */
[----:B------:R-:W-:Y:S01]  /*4520*/  @!P4 R2UR UR9, R3 ;  /* 0x000000000309c2ca */ /* 0x000fe200000e0000 */
[----:B------:R-:W-:Y:S01]  /*4530*/  @!P4 IMAD.X R0, RZ, RZ, R33, P0 ;  /* 0x000000ffff00c224 */ /* 0x000fe200000e0621 */
[----:B------:R-:W-:Y:S01]  /*4540*/  @!UP1 UIADD3 UR10, UPT, UPT, UR18, 0x40, URZ ;  /* 0x00000040120a9890 */ /* 0x000fe2000fffe0ff */
[----:B------:R-:W-:Y:S01]  /*4550*/  ISETP.NE.AND P0, PT, R30, 0x2, PT ;  /* 0x000000021e00780c */ /* 0x000fe20003f05270 */
[----:B------:R-:W-:Y:S01]  /*4560*/  UMOV UR11, UR19 ;  /* 0x00000013000b7c82 */ /* 0x000fe20008000000 */
[----:B------:R-:W-:Y:S01]  /*4570*/  UMOV UR12, UR36 ;  /* 0x00000024000c7c82 */ /* 0x000fe20008000000 */
[----:B------:R-:W-:Y:S01]  /*4580*/  @!P4 R2UR UR8, R0 ;  /* 0x000000000008c2ca */ /* 0x000fe200000e0000 */
[----:B------:R-:W-:Y:S01]  /*4590*/  IMAD.IADD R20, R8, 0x1, R94 ;  /* 0x0000000108147824 */ /* 0x000fe200078e025e */
[----:B------:R-:W-:Y:S01]  /*45a0*/  @P3 R2UR UR36, R28 ;  /* 0x000000001c2432ca */ /* 0x000fe200000e0000 */
[----:B------:R-:W-:Y:S01]  /*45b0*/  IMAD.IADD R21, R13, 0x1, R96 ;  /* 0x000000010d157824 */ /* 0x000fe200078e0260 */
[----:B------:R-:W-:Y:S02]  /*45c0*/  SEL R0, RZ, 0x1, P0 ;  /* 0x00000001ff007807 */ /* 0x000fe40000000000 */
[----:B------:R-:W-:Y:S01]  /*45d0*/  LOP3.LUT R31, R31, 0x1, RZ, 0x3c, !PT ;  /* 0x000000011f1f7812 */ /* 0x000fe200078e3cff */
[----:B------:R-:W-:Y:S01]  /*45e0*/  IMAD.U32 R10, RZ, RZ, UR9 ;  /* 0x00000009ff0a7e24 */ /* 0x000fe2000f8e00ff */
[----:B------:R-:W-:Y:S01]  /*45f0*/  @!UP1 UIADD3 UR9, UPT, UPT, UR7, 0x78, URZ ;  /* 0x0000007807099890 */ /* 0x000fe2000fffe0ff */
[----:B------:R-:W-:Y:S02]  /*4600*/  LOP3.LUT R29, R29, R0, RZ, 0x3c, !PT ;  /* 0x000000001d1d7212 */ /* 0x000fe400078e3cff */
[----:B------:R-:W-:Y:S02]  /*4610*/  SEL R30, R30, RZ, P0 ;  /* 0x000000ff1e1e7207 */ /* 0x000fe40000000000 */
[----:B------:R-:W-:Y:S01]  /*4620*/  IMAD.U32 R11, RZ, RZ, UR8 ;  /* 0x00000008ff0b7e24 */ /* 0x000fe2000f8e00ff */
[----:B------:R-:W-:Y:S01]  /*4630*/  @!P4 R2UR UR14, R10 ;  /* 0x000000000a0ec2ca */ /* 0x000fe200000e0000 */
[----:B------:R-:W-:Y:S01]  /*4640*/  @!UP1 UIADD3 UR8, UPT, UPT, UR7, 0x1200, URZ ;  /* 0x0000120007089890 */ /* 0x000fe2000fffe0ff */
[----:B------:R-:W-:Y:S02]  /*4650*/  VOTEU.ALL UP1, P4 ;  /* 0x0000000000ff7886 */ /* 0x000fe40002020000 */
[----:B------:R-:W-:Y:S11]  /*4660*/  @!P4 R2UR UR15, R11 ;  /* 0x000000000b0fc2ca */ /* 0x000ff600000e0000 */
[----:B------:R-:W-:Y:S02]  /*4670*/  @!UPT UIADD3 URZ, UPT, UPT, URZ, URZ, URZ ;  /* 0x000000fffffff290 */ /* 0x000fe4000fffe0ff */
[----:B------:R2:W-:Y:S01]  /*4680*/  @!UP1 UTMALDG.3D [UR8], [UR14], desc[UR20] ;  /* 0x000014080e0095b4 */ /* 0x0005e20008011000 */
[----:B------:R2:W-:Y:S01]  /*4690*/  @!P4 SYNCS.ARRIVE.TRANS64.RED.A0TR RZ, [UR7+0x78], R23 ;  /* 0x00007817ffffc9a7 */ /* 0x0005e20008300407 */
[----:B------:R-:W-:Y:S01]  /*46a0*/  UPLOP3.LUT UP1, UPT, UPT, UPT, UPT, 0x80, 0x8 ;  /* 0x000000000008789c */ /* 0x000fe20003f2f070 */
[----:B------:R-:W-:Y:S01]  /*46b0*/  SYNCS.ARRIVE.TRANS64.RED.A1T0 RZ, [UR13], RZ ;  /* 0x000000ffffff79a7 */ /* 0x000fe2000810040d */
[----:B------:R-:W-:Y:S09]  /*46c0*/  @P3 BRA `(.L_x_79) ;  /* 0xfffffff400503947 */ /* 0x000ff2000383ffff */
[----:B------:R-:W-:-:S04]  /*46d0*/  SHF.L.U32 R3, R31, 0x1f, RZ ;  /* 0x0000001f1f037819 */ /* 0x000fc800000006ff */
[----:B------:R-:W1:Y:S02]  /*46e0*/  SYNCS.PHASECHK.TRANS64.TRYWAIT P0, [UR7+0x80], R3 ;  /* 0x00008003ff0075a7 */ /* 0x000e640008001107 */
[----:B-1----:R-:W-:Y:S05]  /*46f0*/  @!P0 BRA `(.L_x_80) ;  /* 0x0000003400188947 */ /* 0x002fea0003800000 */
.L_x_148:
[----:B-1----:R-:W-:-:S07]  /*4700*/  MOV R0, UR7 ;  /* 0x0000000700007c02 */ /* 0x002fce0008000f00 */
.L_x_81:
[----:B-1----:R-:W-:-:S04]  /*4710*/  SHF.L.U32 R3, R31, 0x1f, RZ ;  /* 0x0000001f1f037819 */ /* 0x002fc800000006ff */
[----:B------:R1:W3:Y:S03]  /*4720*/  SYNCS.PHASECHK.TRANS64.TRYWAIT P0, [R0+URZ+0x88], R3 ;  /* 0x00008803000075a7 */ /* 0x0002e600080011ff */
[----:B---3--:R-:W-:Y:S05]  /*4730*/  @!P0 NANOSLEEP.SYNCS 0x989680 ;  /* 0x009896800000895d */ /* 0x008fea0003900000 */
[----:B------:R-:W3:Y:S02]  /*4740*/  @!P0 SYNCS.PHASECHK.TRANS64 P0, [R0+URZ+0x88], R3 ;  /* 0x00008803000085a7 */ /* 0x000ee400080010ff */
[----:B--23--:R-:W-:Y:S05]  /*4750*/  @P0 EXIT ;  /* 0x000000000000094d */ /* 0x00cfea0003800000 */
[----:B------:R-:W-:Y:S05]  /*4760*/  BRA `(.L_x_81) ;  /* 0xfffffffc00e87947 */ /* 0x000fea000383ffff */
.L_x_70:
[----:B------:R-:W-:-:S06]  /*4770*/  UISETP.GE.AND UP1, UPT, UR8, 0x4, UPT ;  /* 0x000000040800788c */ /* 0x000fcc000bf26270 */
[----:B------:R-:W-:-:S13]  /*4780*/  PLOP3.LUT P0, PT, PT, PT, UP1, 0x80, 0x8 ;  /* 0x000000000008781c */ /* 0x000fda0003f0f018 */
[----:B------:R-:W-:Y:S05]  /*4790*/  @!P0 EXIT ;  /* 0x000000000000894d */ /* 0x000fea0003800000 */
[----:B------:R-:W-:Y:S01]  /*47a0*/  BAR.SYNC.DEFER_BLOCKING 0x6, 0xa0 ;  /* 0x0182800000007b1d */ /* 0x000fe20000010000 */
[C---:B------:R-:W-:Y:S01]  /*47b0*/  IMAD.SHL.U32 R7, R108.reuse, 0x40, RZ ;  /* 0x000000406c077824 */ /* 0x040fe200078e00ff */
[C---:B------:R-:W-:Y:S01]  /*47c0*/  LOP3.LUT R110, R108.reuse, 0x60, RZ, 0xc0, !PT ;  /* 0x000000606c6e7812 */ /* 0x040fe200078ec0ff */
[C---:B------:R-:W-:Y:S01]  /*47d0*/  IMAD.SHL.U32 R100, R108.reuse, 0x20, RZ ;  /* 0x000000206c647824 */ /* 0x040fe200078e00ff */
[----:B------:R-:W-:Y:S01]  /*47e0*/  CS2R R106, SRZ ;  /* 0x00000000006a7805 */ /* 0x000fe2000001ff00 */
[C---:B------:R-:W-:Y:S01]  /*47f0*/  IMAD.SHL.U32 R0, R108.reuse, 0x2, RZ ;  /* 0x000000026c007824 */ /* 0x040fe200078e00ff */
[----:B------:R-:W-:Y:S02]  /*4800*/  UMOV UR49, 0x400 ;  /* 0x0000040000317882 */ /* 0x000fe40000000000 */
[----:B------:R-:W1:Y:S01]  /*4810*/  LDC R99, c[0x0][0x370] ;  /* 0x0000dc00ff637b82 */ /* 0x000e620000000800 */
[----:B------:R-:W-:Y:S01]  /*4820*/  ULEA UR49, UR37, UR49, 0x18 ;  /* 0x0000003125317291 */ /* 0x000fe2000f8ec0ff */
[----:B------:R-:W-:Y:S01]  /*4830*/  LOP3.LUT R5, R7, 0x180, RZ, 0xc0, !PT ;  /* 0x0000018007057812 */ /* 0x000fe200078ec0ff */
[----:B------:R-:W-:Y:S01]  /*4840*/  IMAD.U32 R46, R108, 0x10000, RZ ;  /* 0x000100006c2e7824 */ /* 0x000fe200078e00ff */
[----:B------:R-:W-:Y:S01]  /*4850*/  LOP3.LUT R100, R100, 0xc00, RZ, 0xc0, !PT ;  /* 0x00000c0064647812 */ /* 0x000fe200078ec0ff */
[----:B------:R-:W-:Y:S01]  /*4860*/  UIADD3 UR4, UPT, UPT, UR49, 0x2200, URZ ;  /* 0x0000220031047890 */ /* 0x000fe2000fffe0ff */
[----:B------:R-:W-:Y:S01]  /*4870*/  LOP3.LUT R0, R5, 0x20, R0, 0xf8, !PT ;  /* 0x0000002005007812 */ /* 0x000fe200078ef800 */
[----:B------:R-:W-:Y:S01]  /*4880*/  IMAD.SHL.U32 R5, R108, 0x8, RZ ;  /* 0x000000086c057824 */ /* 0x000fe200078e00ff */
[----:B------:R-:W2:Y:S01]  /*4890*/  LDC R42, c[0x0][0xb0c] ;  /* 0x0002c300ff2a7b82 */ /* 0x000ea20000000800 */
[----:B------:R-:W-:Y:S01]  /*48a0*/  LOP3.LUT R100, R100, 0x40, R7, 0xf8, !PT ;  /* 0x0000004064647812 */ /* 0x000fe200078ef807 */
[----:B------:R-:W-:Y:S01]  /*48b0*/  IMAD.MOV.U32 R44, RZ, RZ, RZ ;  /* 0x000000ffff2c7224 */ /* 0x000fe200078e00ff */
[----:B------:R-:W-:Y:S01]  /*48c0*/  LOP3.LUT R46, R46, 0x600000, RZ, 0xc0, !PT ;  /* 0x006000002e2e7812 */ /* 0x000fe200078ec0ff */
[----:B------:R-:W-:Y:S01]  /*48d0*/  IMAD.MOV.U32 R112, RZ, RZ, RZ ;  /* 0x000000ffff707224 */ /* 0x000fe200078e00ff */
[----:B------:R-:W-:-:S02]  /*48e0*/  LOP3.LUT R108, R108, 0x2, RZ, 0xc0, !PT ;  /* 0x000000026c6c7812 */ /* 0x000fc400078ec0ff */
[----:B------:R-:W-:Y:S02]  /*48f0*/  CS2R R104, SRZ ;  /* 0x0000000000687805 */ /* 0x000fe4000001ff00 */
[----:B------:R-:W-:Y:S01]  /*4900*/  LOP3.LUT R5, R0, 0x30, R5, 0x78, !PT ;  /* 0x0000003000057812 */ /* 0x000fe200078e7805 */
[----:B------:R-:W4:Y:S01]  /*4910*/  LDC R97, c[0x0][0xb20] ;  /* 0x0002c800ff617b82 */ /* 0x000f220000000800 */
[----:B------:R-:W3:Y:S01]  /*4920*/  LDS R3, [UR49+0x150] ;  /* 0x00015031ff037984 */ /* 0x000ee20008000800 */
[----:B------:R-:W-:Y:S01]  /*4930*/  LOP3.LUT R100, R100, 0x200, R7, 0xf8, !PT ;  /* 0x0000020064647812 */ /* 0x000fe200078ef807 */
[----:B------:R-:W-:Y:S01]  /*4940*/  IMAD.MOV R102, RZ, RZ, -R108 ;  /* 0x000000ffff667224 */ /* 0x000fe200078e0a6c */
[----:B------:R-:W1:Y:S01]  /*4950*/  LDCU.64 UR52, c[0x0][0x348] ;  /* 0x00006900ff3477ac */ /* 0x000e620008000a00 */
[----:B------:R-:W-:Y:S01]  /*4960*/  IMAD.U32 R109, RZ, RZ, UR4 ;  /* 0x00000004ff6d7e24 */ /* 0x000fe2000f8e00ff */
[----:B------:R-:W-:Y:S02]  /*4970*/  LOP3.LUT R100, R100, R5, RZ, 0xfc, !PT ;  /* 0x0000000564647212 */ /* 0x000fe400078efcff */
[----:B------:R-:W1:Y:S01]  /*4980*/  LDC R41, c[0x0][0xb30] ;  /* 0x0002cc00ff297b82 */ /* 0x000e620000000800 */
[----:B------:R-:W1:Y:S01]  /*4990*/  LDCU.64 UR38, c[0x0][0x888] ;  /* 0x00011100ff2677ac */ /* 0x000e620008000a00 */
[----:B------:R-:W1:Y:S06]  /*49a0*/  LDCU.64 UR44, c[0x0][0x890] ;  /* 0x00011200ff2c77ac */ /* 0x000e6c0008000a00 */
[----:B------:R-:W1:Y:S01]  /*49b0*/  LDC.64 R92, c[0x0][0xb10] ;  /* 0x0002c400ff5c7b82 */ /* 0x000e620000000a00 */
[----:B------:R-:W-:-:S07]  /*49c0*/  UIADD3 UR48, UPT, UPT, UR49, 0x200, URZ ;  /* 0x0000020031307890 */ /* 0x000fce000fffe0ff */
[----:B------:R-:W1:Y:S08]  /*49d0*/  LDC.64 R38, c[0x0][0xb18] ;  /* 0x0002c600ff267b82 */ /* 0x000e700000000a00 */
[----:B------:R-:W1:Y:S08]  /*49e0*/  LDC.64 R36, c[0x0][0xb28] ;  /* 0x0002ca00ff247b82 */ /* 0x000e700000000a00 */
[----:B------:R-:W1:Y:S01]  /*49f0*/  LDC.64 R90, c[0x0][0x8b0] ;  /* 0x00022c00ff5a7b82 */ /* 0x000e620000000a00 */
[----:B---3--:R-:W-:-:S07]  /*4a00*/  IMAD.IADD R46, R3, 0x1, R46 ;  /* 0x00000001032e7824 */ /* 0x008fce00078e022e */
[----:B------:R-:W3:Y:S08]  /*4a10*/  LDC.64 R88, c[0x0][0x8a8] ;  /* 0x00022a00ff587b82 */ /* 0x000ef00000000a00 */
[----:B--2-4-:R-:W1:Y:S02]  /*4a20*/  LDC R98, c[0x0][0x374] ;  /* 0x0000dd00ff627b82 */ /* 0x014e640000000800 */
.L_x_107:
[----:B------:R-:W-:Y:S02]  /*4a30*/  LEA R0, R112, UR49, 0x3 ;  /* 0x0000003170007c11 */ /* 0x000fe4000f8e18ff */
[----:B------:R-:W-:Y:S02]  /*4a40*/  SHF.L.U32 R3, R106, 0x1f, RZ ;  /* 0x0000001f6a037819 */ /* 0x000fe400000006ff */
[----:B------:R-:W-:Y:S02]  /*4a50*/  LEA R16, R112, UR49, 0x4 ;  /* 0x0000003170107c11 */ /* 0x000fe4000f8e20ff */
[----:B------:R-:W2:Y:S02]  /*4a60*/  SYNCS.PHASECHK.TRANS64.TRYWAIT P0, [R0+URZ+0xa0], R3 ;  /* 0x0000a003000075a7 */ /* 0x000ea400080011ff */
[----:B-12---:R-:W-:Y:S05]  /*4a70*/  @!P0 BRA `(.L_x_82) ;  /* 0x0000003000508947 */ /* 0x006fea0003800000 */
.L_x_149:
[----:B------:R-:W4:Y:S01]  /*4a80*/  LDC.64 R12, c[0x0][0xb10] ;  /* 0x0002c400ff0c7b82 */ /* 0x000f220000000a00 */
[----:B------:R-:W3:Y:S01]  /*4a90*/  LDS.128 R16, [R16+0x130] ;  /* 0x0001300010107984 */ /* 0x000ee20000000c00 */
[----:B-1----:R-:W-:Y:S01]  /*4aa0*/  ISETP.NE.AND P1, PT, R41, 0x1, PT ;  /* 0x000000012900780c */ /* 0x002fe20003f25270 */
[----:B--2---:R-:W-:Y:S01]  /*4ab0*/  VIADD R0, R0, 0xb0 ;  /* 0x000000b000007836 */ /* 0x004fe20000000000 */
[----:B------:R-:W-:Y:S04]  /*4ac0*/  ISETP.GE.AND P0, PT, R40, 0x1, PT ;  /* 0x000000012800780c */ /* 0x000fe80003f06270 */
[----:B------:R-:W1:Y:S01]  /*4ad0*/  LDC.64 R10, c[0x0][0xb18] ;  /* 0x0002c600ff0a7b82 */ /* 0x000e620000000a00 */
[----:B------:R-:W-:Y:S01]  /*4ae0*/  PRMT R0, RZ, 0x654, R0 ;  /* 0x00000654ff007816 */ /* 0x000fe20000000000 */
[----:B------:R-:W-:Y:S01]  /*4af0*/  @!PT LDS RZ, [RZ] ;  /* 0x00000000fffff984 */ /* 0x000fe20000000800 */
[----:B------:R-:W-:Y:S01]  /*4b00*/  @!PT LDS RZ, [RZ] ;  /* 0x00000000fffff984 */ /* 0x000fe20000000800 */
[----:B------:R-:W-:Y:S01]  /*4b10*/  @!PT LDS RZ, [RZ] ;  /* 0x00000000fffff984 */ /* 0x000fe20000000800 */
[----:B------:R-:W-:Y:S01]  /*4b20*/  @!PT LDS RZ, [RZ] ;  /* 0x00000000fffff984 */ /* 0x000fe20000000800 */
[----:B------:R2:W-:Y:S06]  /*4b30*/  MEMBAR.ALL.CTA ;  /* 0x0000000000007992 */ /* 0x0005ec0000008000 */
[----:B--2---:R-:W2:Y:S01]  /*4b40*/  FENCE.VIEW.ASYNC.S ;  /* 0x00000000000073c6 */ /* 0x004ea20000000000 */
[----:B------:R-:W1:Y:S08]  /*4b50*/  @!P1 LDC R14, c[0x0][0xb20] ;  /* 0x0002c800ff0e9b82 */ /* 0x000e700000000800 */
[----:B------:R-:W1:Y:S01]  /*4b60*/  @!P1 LDC R9, c[0x0][0xb0c] ;  /* 0x0002c300ff099b82 */ /* 0x000e620000000800 */
[----:B--2---:R2:W-:Y:S01]  /*4b70*/  SYNCS.ARRIVE.TRANS64.RED.A1T0 RZ, [R0+URZ], RZ ;  /* 0x000000ff00ff79a7 */ /* 0x0045e200081004ff */
[----:B---3--:R-:W-:Y:S04]  /*4b80*/  LOP3.LUT P4, RZ, R18, 0x1, RZ, 0xc0, !PT ;  /* 0x0000000112ff7812 */ /* 0x008fe8000788c0ff */
[----:B------:R-:W-:Y:S09]  /*4b90*/  P2R R111, PR, RZ, 0x10 ;  /* 0x00000010ff6f7803 */ /* 0x000ff20000000000 */
[----:B------:R-:W-:Y:S02]  /*4ba0*/  @P4 MOV R45, R16 ;  /* 0x00000010002d4202 */ /* 0x000fe40000000f00 */
[----:B------:R-:W-:Y:S01]  /*4bb0*/  @P4 LOP3.LUT R43, R17, 0xffff, RZ, 0xc0, !PT ;  /* 0x0000ffff112b4812 */ /* 0x000fe200078ec0ff */
[----:B--2-4-:R-:W-:Y:S06]  /*4bc0*/  @!P0 BRA `(.L_x_83) ;  /* 0x0000000000a48947 */ /* 0x014fec0003800000 */
[----:B------:R-:W-:Y:S01]  /*4bd0*/  IMAD.HI.U32 R24, R98, R39, RZ ;  /* 0x0000002762187227 */ /* 0x000fe200078e00ff */
[----:B------:R-:W-:Y:S02]  /*4be0*/  ISETP.NE.AND P0, PT, R38, 0x1, PT ;  /* 0x000000012600780c */ /* 0x000fe40003f05270 */
[----:B------:R-:W-:Y:S01]  /*4bf0*/  ISETP.NE.AND P2, PT, R40, 0x1, PT ;  /* 0x000000012800780c */ /* 0x000fe20003f45270 */
[-C--:B------:R-:W-:Y:S01]  /*4c00*/  IMAD.HI.U32 R22, R99, R92.reuse, RZ ;  /* 0x0000005c63167227 */ /* 0x080fe200078e00ff */
[----:B------:R-:W-:Y:S02]  /*4c10*/  SHF.R.U32.HI R23, RZ, R97, R24 ;  /* 0x00000061ff177219 */ /* 0x000fe40000011618 */
[----:B------:R-:W-:Y:S01]  /*4c20*/  ISETP.NE.AND P3, PT, R42, 0x1, PT ;  /* 0x000000012a00780c */ /* 0x000fe20003f65270 */
[----:B------:R-:W-:Y:S01]  /*4c30*/  IMAD.HI.U32 R28, R43, R39, RZ ;  /* 0x000000272b1c7227 */ /* 0x000fe200078e00ff */
[----:B------:R-:W-:Y:S02]  /*4c40*/  SHF.R.U32.HI R22, RZ, R93, R22 ;  /* 0x0000005dff167219 */ /* 0x000fe40000011616 */
[----:B------:R-:W-:Y:S01]  /*4c50*/  SEL R3, R98, R23, !P0 ;  /* 0x0000001762037207 */ /* 0x000fe20004000000 */
[----:B------:R-:W-:Y:S01]  /*4c60*/  IMAD.HI.U32 R26, R45, R92, RZ ;  /* 0x0000005c2d1a7227 */ /* 0x000fe200078e00ff */
[----:B------:R-:W-:Y:S03]  /*4c70*/  SEL R7, R99, R22, !P3 ;  /* 0x0000001663077207 */ /* 0x000fe60005800000 */
[-C--:B------:R-:W-:Y:S01]  /*4c80*/  IMAD.HI.U32 R22, R3, R36.reuse, RZ ;  /* 0x0000002403167227 */ /* 0x080fe200078e00ff */
[----:B------:R-:W-:Y:S03]  /*4c90*/  SHF.R.U32.HI R26, RZ, R93, R26 ;  /* 0x0000005dff1a7219 */ /* 0x000fe6000001161a */
[----:B------:R-:W-:Y:S01]  /*4ca0*/  IMAD.HI.U32 R24, R7, R36, RZ ;  /* 0x0000002407187227 */ /* 0x000fe200078e00ff */
[----:B------:R-:W-:Y:S02]  /*4cb0*/  @P2 SHF.R.U32.HI R3, RZ, R37, R22 ;  /* 0x00000025ff032219 */ /* 0x000fe40000011616 */
[----:B------:R-:W-:Y:S02]  /*4cc0*/  SHF.R.U32.HI R22, RZ, R97, R28 ;  /* 0x00000061ff167219 */ /* 0x000fe4000001161c */
[----:B------:R-:W-:Y:S01]  /*4cd0*/  @P2 SHF.R.U32.HI R7, RZ, R37, R24 ;  /* 0x00000025ff072219 */ /* 0x000fe20000011618 */
[C---:B------:R-:W-:Y:S01]  /*4ce0*/  IMAD R2, R40.reuse, R3, RZ ;  /* 0x0000000328027224 */ /* 0x040fe200078e02ff */
[----:B------:R-:W-:Y:S02]  /*4cf0*/  SEL R5, R43, R22, !P0 ;  /* 0x000000162b057207 */ /* 0x000fe40004000000 */
[----:B------:R-:W-:Y:S01]  /*4d00*/  SEL R3, R45, R26, !P3 ;  /* 0x0000001a2d037207 */ /* 0x000fe20005800000 */
[----:B------:R-:W-:Y:S01]  /*4d10*/  IMAD R4, R40, R7, RZ ;  /* 0x0000000728047224 */ /* 0x000fe200078e02ff */
[C---:B------:R-:W-:Y:S01]  /*4d20*/  ISETP.GE.AND P0, PT, R5.reuse, R2, PT ;  /* 0x000000020500720c */ /* 0x040fe20003f06270 */
[----:B------:R-:W-:Y:S03]  /*4d30*/  IMAD.HI.U32 R6, R5, R36, RZ ;  /* 0x0000002405067227 */ /* 0x000fe600078e00ff */
[----:B------:R-:W-:Y:S01]  /*4d40*/  ISETP.GE.OR P0, PT, R3, R4, P0 ;  /* 0x000000040300720c */ /* 0x000fe20000706670 */
[----:B------:R-:W-:Y:S01]  /*4d50*/  IMAD.MOV R4, RZ, RZ, -R3 ;  /* 0x000000ffff047224 */ /* 0x000fe200078e0a03 */
[-C--:B------:R-:W-:Y:S03]  /*4d60*/  SHF.R.U32.HI R6, RZ, R37.reuse, R6 ;  /* 0x00000025ff067219 */ /* 0x080fe60000011606 */
[----:B------:R-:W-:Y:S01]  /*4d70*/  IMAD R45, R42, R4, R45 ;  /* 0x000000042a2d7224 */ /* 0x000fe200078e022d */
[----:B------:R-:W-:Y:S05]  /*4d80*/  SEL R15, R5, R6, !P2 ;  /* 0x00000006050f7207 */ /* 0x000fea0005000000 */
[----:B------:R-:W-:Y:S02]  /*4d90*/  IMAD.MOV R6, RZ, RZ, -R15 ;  /* 0x000000ffff067224 */ /* 0x000fe400078e0a0f */
[C---:B------:R-:W-:Y:S04]  /*4da0*/  @!P0 IMAD.HI.U32 R2, R3.reuse, R36, RZ ;  /* 0x0000002403028227 */ /* 0x040fe800078e00ff */
[----:B------:R-:W-:Y:S01]  /*4db0*/  IMAD R6, R40, R6, R5 ;  /* 0x0000000628067224 */ /* 0x000fe200078e0205 */
[----:B------:R-:W-:Y:S04]  /*4dc0*/  @!P0 SHF.R.U32.HI R2, RZ, R37, R2 ;  /* 0x00000025ff028219 */ /* 0x000fe80000011602 */
[----:B------:R-:W-:Y:S02]  /*4dd0*/  @!P0 SEL R0, R3, R2, !P2 ;  /* 0x0000000203008207 */ /* 0x000fe40005000000 */
[----:B------:R-:W-:Y:S02]  /*4de0*/  IADD3 R2, PT, PT, -R5, RZ, RZ ;  /* 0x000000ff05027210 */ /* 0x000fe40007ffe1ff */
[----:B------:R-:W-:Y:S01]  /*4df0*/  @!P0 IADD3 R8, PT, PT, R15, -R0, RZ ;  /* 0x800000000f088210 */ /* 0x000fe20007ffe0ff */
[----:B------:R-:W-:Y:S02]  /*4e00*/  @!P0 IMAD R0, R7, R6, R0 ;  /* 0x0000000607008224 */ /* 0x000fe400078e0200 */
[----:B------:R-:W-:Y:S02]  /*4e10*/  IMAD R43, R38, R2, R43 ;  /* 0x00000002262b7224 */ /* 0x000fe400078e022b */
[----:B------:R-:W-:Y:S02]  /*4e20*/  @!P0 IMAD R5, R8, R40, R3 ;  /* 0x0000002808058224 */ /* 0x000fe400078e0203 */
[----:B------:R-:W-:Y:S04]  /*4e30*/  @!P0 IMAD.MOV.U32 R3, RZ, RZ, R0 ;  /* 0x000000ffff038224 */ /* 0x000fe800078e0000 */
[----:B------:R-:W-:Y:S02]  /*4e40*/  IMAD R45, R3, R42, R45 ;  /* 0x0000002a032d7224 */ /* 0x000fe400078e022d */
[----:B------:R-:W-:Y:S07]  /*4e50*/  IMAD R43, R5, R38, R43 ;  /* 0x00000026052b7224 */ /* 0x000fee00078e022b */
.L_x_83:
[----:B-1----:R-:W-:Y:S01]  /*4e60*/  @!P1 ISETP.NE.AND P0, PT, R10, 0x1, PT ;  /* 0x000000010a00980c */ /* 0x002fe20003f05270 */
[----:B------:R-:W-:Y:S01]  /*4e70*/  @!P1 IMAD.HI.U32 R0, R45, R12, RZ ;  /* 0x0000000c2d009227 */ /* 0x000fe200078e00ff */
[----:B------:R-:W-:Y:S01]  /*4e80*/  @!P1 ISETP.NE.AND P2, PT, R9, 0x1, PT ;  /* 0x000000010900980c */ /* 0x000fe20003f45270 */
[----:B------:R-:W-:Y:S01]  /*4e90*/  ULOP3.LUT UP0, URZ, UR48, 0x1b0, URZ, 0xc0, !UPT ;  /* 0x000001b030ff7892 */ /* 0x000fe2000f80c0ff */
[----:B------:R-:W-:Y:S01]  /*4ea0*/  R2UR UR42, R21 ;  /* 0x00000000152a72ca */ /* 0x000fe200000e0000 */
[----:B------:R-:W-:Y:S01]  /*4eb0*/  @!P1 IMAD.HI.U32 R3, R43, R11, RZ ;  /* 0x0000000b2b039227 */ /* 0x000fe200078e00ff */
[----:B------:R-:W-:Y:S02]  /*4ec0*/  @!P1 SHF.R.U32.HI R0, RZ, R13, R0 ;  /* 0x0000000dff009219 */ /* 0x000fe40000011600 */
[----:B------:R-:W-:Y:S01]  /*4ed0*/  R2UR UR41, R20 ;  /* 0x00000000142972ca */ /* 0x000fe200000e0000 */
[----:B------:R-:W-:Y:S01]  /*4ee0*/  VIADD R112, R112, 0x1 ;  /* 0x0000000170707836 */ /* 0x000fe20000000000 */
[----:B------:R-:W-:Y:S02]  /*4ef0*/  @!P1 SHF.R.U32.HI R2, RZ, R14, R3 ;  /* 0x0000000eff029219 */ /* 0x000fe40000011603 */
[----:B------:R-:W-:Y:S02]  /*4f00*/  @!P1 SEL R3, R45, R0, !P2 ;  /* 0x000000002d039207 */ /* 0x000fe40005000000 */
[----:B------:R-:W-:Y:S02]  /*4f10*/  @!P1 SEL R2, R43, R2, !P0 ;  /* 0x000000022b029207 */ /* 0x000fe40004000000 */
[----:B------:R-:W-:Y:S01]  /*4f20*/  @P4 SHF.R.U32.HI R103, RZ, 0x10, R17 ;  /* 0x00000010ff674819 */ /* 0x000fe20000011611 */
[----:B------:R-:W-:Y:S02]  /*4f30*/  USHF.L.U32 UR42, UR42, 0x6, URZ ;  /* 0x000000062a2a7899 */ /* 0x000fe400080006ff */
[----:B------:R-:W-:Y:S02]  /*4f40*/  @!P1 IMAD.IADD R0, R2, 0x1, -R3 ;  /* 0x0000000102009824 */ /* 0x000fe400078e0a03 */
[----:B------:R-:W-:Y:S01]  /*4f50*/  @!P1 IMAD.IADD R2, R3, 0x1, -R2 ;  /* 0x0000000103029824 */ /* 0x000fe200078e0a02 */
[----:B------:R-:W-:Y:S01]  /*4f60*/  USHF.L.U32 UR41, UR41, 0x7, URZ ;  /* 0x0000000729297899 */ /* 0x000fe200080006ff */
[----:B------:R-:W-:Y:S02]  /*4f70*/  @!P1 IMAD R45, R0, R9, R45 ;  /* 0x00000009002d9224 */ /* 0x000fe400078e022d */
[----:B------:R-:W-:Y:S01]  /*4f80*/  @!P1 IMAD R43, R2, R10, R43 ;  /* 0x0000000a022b9224 */ /* 0x000fe200078e022b */
[----:B------:R-:W-:Y:S08]  /*4f90*/  BRA.U !UP0, `(.L_x_84) ;  /* 0x0000000108407547 */ /* 0x000ff0000b800000 */
[----:B------:R-:W1:Y:S01]  /*4fa0*/  LDCU.64 UR8, c[0x4][0x80] ;  /* 0x01001000ff0877ac */ /* 0x000e620008000a00 */
[----:B------:R-:W-:Y:S01]  /*4fb0*/  MOV R3, 0x0 ;  /* 0x0000000000037802 */ /* 0x000fe20000000f00 */
[----:B------:R-:W-:Y:S02]  /*4fc0*/  HFMA2 R12, -RZ, RZ, 0, 5.9604644775390625e-08 ;  /* 0x00000001ff0c7431 */ /* 0x000fe400000001ff */
[----:B------:R-:W-:Y:S02]  /*4fd0*/  IMAD.MOV.U32 R8, RZ, RZ, 0x70 ;  /* 0x00000070ff087424 */ /* 0x000fe400078e00ff */
[----:B------:R-:W-:Y:S01]  /*4fe0*/  IMAD.MOV.U32 R13, RZ, RZ, RZ ;  /* 0x000000ffff0d7224 */ /* 0x000fe200078e00ff */
[----:B------:R-:W2:Y:S01]  /*4ff0*/  LDCU.64 UR6, c[0x4][0x88] ;  /* 0x01001100ff0677ac */ /* 0x000ea20008000a00 */
[----:B------:R-:W3:Y:S01]  /*5000*/  LDC.64 R2, c[0x4][R3] ;  /* 0x0100000003027b82 */ /* 0x000ee20000000a00 */
[----:B------:R-:W4:Y:S01]  /*5010*/  LDCU.64 UR4, c[0x4][0x8] ;  /* 0x01000100ff0477ac */ /* 0x000f220008000a00 */
[----:B-1----:R-:W-:Y:S01]  /*5020*/  MOV R5, UR9 ;  /* 0x0000000900057c02 */ /* 0x002fe20008000f00 */
[----:B------:R-:W-:Y:S01]  /*5030*/  IMAD.U32 R4, RZ, RZ, UR8 ;  /* 0x00000008ff047e24 */ /* 0x000fe2000f8e00ff */
[----:B--2---:R-:W-:Y:S01]  /*5040*/  MOV R7, UR7 ;  /* 0x0000000700077c02 */ /* 0x004fe20008000f00 */
[----:B------:R-:W-:Y:S01]  /*5050*/  IMAD.U32 R6, RZ, RZ, UR6 ;  /* 0x00000006ff067e24 */ /* 0x000fe2000f8e00ff */
[----:B----4-:R-:W-:Y:S01]  /*5060*/  MOV R11, UR5 ;  /* 0x00000005000b7c02 */ /* 0x010fe20008000f00 */
[----:B------:R-:W-:Y:S02]  /*5070*/  IMAD.U32 R10, RZ, RZ, UR4 ;  /* 0x00000004ff0a7e24 */ /* 0x000fe4000f8e00ff */
[----:B------:R-:W-:Y:S07]  /*5080*/  LEPC R20, `(.L_x_84) ;  /* 0x000000001014794e */ /* 0x000fee0000000000 */
[----:B---3-5:R-:W-:Y:S05]  /*5090*/  CALL.ABS.NOINC R2 ;  /* 0x0000000002007343 */ /* 0x028fea0003c00000 */
.L_x_84:
[----:B------:R-:W-:Y:S01]  /*50a0*/  LOP3.LUT P0, RZ, R109, 0x1b0, RZ, 0xc0, !PT ;  /* 0x000001b06dff7812 */ /* 0x000fe2000780c0ff */
[----:B------:R-:W-:Y:S11]  /*50b0*/  BSSY.RECONVERGENT B6, `(.L_x_85) ;  /* 0x0000013000067945 */ /* 0x000ff60003800200 */
[----:B------:R-:W-:Y:S01]  /*50c0*/  @!UPT UIADD3 URZ, UPT, UPT, URZ, URZ, URZ ;  /* 0x000000fffffff290 */ /* 0x000fe2000fffe0ff */
[----:B------:R-:W-:Y:S05]  /*50d0*/  @!P0 BRA `(.L_x_86) ;  /* 0x0000000000408947 */ /* 0x000fea0003800000 */
        /* <DEDUP_REMOVED lines=16> */
.L_x_86:
[----:B------:R-:W-:Y:S05]  /*51e0*/  BSYNC.RECONVERGENT B6 ;  /* 0x0000000000067941 */ /* 0x000fea0003800200 */
.L_x_85:
[----:B------:R-:W-:Y:S01]  /*51f0*/  ISETP.NE.U32.AND P4, PT, R90, RZ, PT ;  /* 0x000000ff5a00720c */ /* 0x000fe20003f85070 */
[----:B------:R-:W-:Y:S01]  /*5200*/  UISETP.NE.AND UP2, UPT, UR50, URZ, UPT ;  /* 0x000000ff3200728c */ /* 0x000fe2000bf45270 */
[----:B------:R-:W-:Y:S01]  /*5210*/  ISETP.NE.U32.AND P2, PT, RZ, UR38, PT ;  /* 0x00000026ff007c0c */ /* 0x000fe2000bf45070 */
[----:B------:R-:W-:Y:S01]  /*5220*/  UISETP.NE.U32.AND UP1, UPT, UR44, URZ, UPT ;  /* 0x000000ff2c00728c */ /* 0x000fe2000bf25070 */
[----:B------:R-:W-:Y:S01]  /*5230*/  ISETP.NE.AND.EX P4, PT, R91, RZ, PT, P4 ;  /* 0x000000ff5b00720c */ /* 0x000fe20003f85340 */
[----:B------:R-:W-:Y:S01]  /*5240*/  UPLOP3.LUT UP0, UPT, UPT, UPT, UPT, 0x40, 0x4 ;  /* 0x000000000004789c */ /* 0x000fe20003f0e870 */
[----:B------:R-:W-:Y:S01]  /*5250*/  ISETP.NE.AND.EX P2, PT, RZ, UR39, PT, P2 ;  /* 0x00000027ff007c0c */ /* 0x000fe2000bf45320 */
[----:B------:R-:W-:Y:S01]  /*5260*/  UISETP.NE.AND.EX UP1, UPT, UR45, URZ, UPT, UP1 ;  /* 0x000000ff2d00728c */ /* 0x000fe2000bf25310 */
[----:B------:R-:W-:Y:S04]  /*5270*/  PLOP3.LUT P1, PT, PT, PT, UP2, 0x80, 0x8 ;  /* 0x000000000008781c */ /* 0x000fe80003f2f028 */
[----:B------:R-:W-:Y:S06]  /*5280*/  @UP2 UPLOP3.LUT UP0, UPT, UPT, UPT, UP1, 0x80, 0x8 ;  /* 0x000000000008289c */ /* 0x000fec0003f0f010 */
[----:B------:R-:W-:Y:S01]  /*5290*/  PLOP3.LUT P0, PT, PT, PT, UP0, 0x80, 0x8 ;  /* 0x000000000008781c */ /* 0x000fe20003f0f008 */
[----:B------:R-:W-:Y:S01]  /*52a0*/  @!UPT UIADD3 URZ, UPT, UPT, URZ, URZ, URZ ;  /* 0x000000fffffff290 */ /* 0x000fe2000fffe0ff */
[----:B------:R-:W-:Y:S11]  /*52b0*/  BRA.U !UP1, `(.L_x_87) ;  /* 0x0000000109387547 */ /* 0x000ff6000b800000 */
[----:B------:R-:W-:Y:S01]  /*52c0*/  UISETP.NE.U32.AND UP0, UPT, UR38, URZ, UPT ;  /* 0x000000ff2600728c */ /* 0x000fe2000bf05070 */
[----:B------:R-:W-:Y:S02]  /*52d0*/  HFMA2 R0, -RZ, RZ, 0, 5.9604644775390625e-08 ;  /* 0x00000001ff007431 */ /* 0x000fe400000001ff */
[----:B------:R-:W-:Y:S01]  /*52e0*/  IMAD.MOV.U32 R95, RZ, RZ, 0x1 ;  /* 0x00000001ff5f7424 */ /* 0x000fe200078e00ff */
[----:B------:R-:W-:Y:S06]  /*52f0*/  UISETP.NE.AND.EX UP0, UPT, UR39, URZ, UPT, UP0 ;  /* 0x000000ff2700728c */ /* 0x000fec000bf05300 */
[----:B------:R-:W-:Y:S05]  /*5300*/  PLOP3.LUT P3, PT, PT, PT, UP0, 0x80, 0x8 ;  /* 0x000000000008781c */ /* 0x000fea0003f6f008 */
[----:B------:R-:W1:Y:S01]  /*5310*/  @UP0 LDCU.64 UR6, c[0x0][0x888] ;  /* 0x00011100ff0607ac */ /* 0x000e620008000a00 */
[----:B------:R-:W-:Y:S07]  /*5320*/  @UP0 UIMAD UR4, UR36, UR44, URZ ;  /* 0x0000002c240402a4 */ /* 0x000fee000f8e02ff */
[----:B------:R-:W-:Y:S01]  /*5330*/  @!P3 PRMT R95, R0, 0x7610, R95 ;  /* 0x00007610005fb816 */ /* 0x000fe2000000005f */
[----:B-1----:R-:W-:Y:S03]  /*5340*/  @UP0 UIMAD.WIDE UR6, UR4, 0x4, UR6 ;  /* 0x00000004040608a5 */ /* 0x002fe6000f8e0206 */
[----:B------:R-:W1:Y:S03]  /*5350*/  @!UP0 LDCU UR4, c[0x0][0x880] ;  /* 0x00011000ff0487ac */ /* 0x000e660008000800 */
[----:B------:R-:W-:Y:S01]  /*5360*/  IMAD.U32 R2, RZ, RZ, UR6 ;  /* 0x00000006ff027e24 */ /* 0x000fe2000f8e00ff */
[----:B------:R-:W-:Y:S05]  /*5370*/  MOV R3, UR7 ;  /* 0x0000000700037c02 */ /* 0x000fea0008000f00 */
[----:B-----5:R2:W5:Y:S02]  /*5380*/  @P3 LDG.E R49, desc[UR46][R2.64] ;  /* 0x0000002e02313981 */ /* 0x020564000c1e1900 */
[----:B-12---:R-:W-:Y:S02]  /*5390*/  @!P3 IMAD.U32 R49, RZ, RZ, UR4 ;  /* 0x00000004ff31be24 */ /* 0x006fe4000f8e00ff */
.L_x_87:
[----:B------:R-:W-:Y:S05]  /*53a0*/  @!P4 BRA `(.L_x_88) ;  /* 0x000000000020c947 */ /* 0x000fea0003800000 */
[----:B------:R-:W-:Y:S04]  /*53b0*/  ISETP.NE.U32.AND P3, PT, R88, RZ, PT ;  /* 0x000000ff5800720c */ /* 0x000fe80003f65070 */
[----:B------:R-:W-:Y:S11]  /*53c0*/  ISETP.NE.AND.EX P3, PT, R89, RZ, PT, P3 ;  /* 0x000000ff5900720c */ /* 0x000ff60003f65330 */
[----:B------:R-:W-:Y:S02]  /*53d0*/  @!UPT UIADD3 URZ, UPT, UPT, URZ, URZ, URZ ;  /* 0x000000fffffff290 */ /* 0x000fe4000fffe0ff */
[----:B------:R-:W1:Y:S01]  /*53e0*/  @P3 LDC.64 R2, c[0x0][0x8a8] ;  /* 0x00022a00ff023b82 */ /* 0x000e620000000a00 */
[----:B------:R-:W-:Y:S04]  /*53f0*/  @P3 IMAD R0, R90, UR36, RZ ;  /* 0x000000245a003c24 */ /* 0x000fe8000f8e02ff */
[----:B-1----:R-:W-:Y:S05]  /*5400*/  @P3 IMAD.WIDE R2, R0, 0x4, R2 ;  /* 0x0000000400023825 */ /* 0x002fea00078e0202 */
[----:B-----5:R1:W5:Y:S02]  /*5410*/  @P3 LDG.E R47, desc[UR46][R2.64] ;  /* 0x0000002e022f3981 */ /* 0x020364000c1e1900 */
[----:B-1----:R-:W2:Y:S02]  /*5420*/  @!P3 LDC R47, c[0x0][0x8a0] ;  /* 0x00022800ff2fbb82 */ /* 0x002ea40000000800 */
.L_x_88:
[----:B-----5:R-:W-:Y:S01]  /*5430*/  FSETP.NEU.AND P4, PT, R49, RZ, PT ;  /* 0x000000ff3100720b */ /* 0x020fe20003f8d000 */
[----:B------:R-:W-:Y:S01]  /*5440*/  BSSY B1, `(.L_x_89) ;  /* 0x0000042000017945 */ /* 0x000fe20003800000 */
[----:B------:R-:W-:Y:S01]  /*5450*/  SEL R7, RZ, 0xffffffff, P2 ;  /* 0xffffffffff077807 */ /* 0x000fe20001000000 */
[----:B------:R-:W-:Y:S01]  /*5460*/  IMAD.MOV.U32 R115, RZ, RZ, 0x1 ;  /* 0x00000001ff737424 */ /* 0x000fe200078e00ff */
[----:B------:R-:W-:Y:S02]  /*5470*/  LOP3.LUT P3, RZ, R95, 0xff, RZ, 0xc0, !PT ;  /* 0x000000ff5fff7812 */ /* 0x000fe4000786c0ff */
[----:B------:R-:W-:Y:S02]  /*5480*/  CS2R R86, SRZ ;  /* 0x0000000000567805 */ /* 0x000fe4000001ff00 */
[----:B------:R-:W-:Y:S02]  /*5490*/  @P1 SEL R4, RZ, 0xffffffff, P4 ;  /* 0xffffffffff041807 */ /* 0x000fe40002000000 */
[----:B------:R-:W-:Y:S02]  /*54a0*/  CS2R R84, SRZ ;  /* 0x0000000000547805 */ /* 0x000fe4000001ff00 */
[----:B------:R-:W-:Y:S02]  /*54b0*/  LEA R0, R105, UR49, 0x3 ;  /* 0x0000003169007c11 */ /* 0x000fe4000f8e18ff */
[----:B------:R-:W-:Y:S02]  /*54c0*/  CS2R R82, SRZ ;  /* 0x0000000000527805 */ /* 0x000fe4000001ff00 */
[----:B------:R-:W-:Y:S02]  /*54d0*/  @P0 SEL R4, R7, R4, !P3 ;  /* 0x0000000407040207 */ /* 0x000fe40005800000 */
[----:B------:R-:W-:Y:S02]  /*54e0*/  CS2R R80, SRZ ;  /* 0x0000000000507805 */ /* 0x000fe4000001ff00 */
[----:B------:R-:W-:Y:S02]  /*54f0*/  LEA R113, R44, UR49, 0x3 ;  /* 0x000000312c717c11 */ /* 0x000fe4000f8e18ff */
[----:B------:R-:W-:Y:S02]  /*5500*/  @P1 LOP3.LUT R4, R4, 0x1, RZ, 0xc0, !PT ;  /* 0x0000000104041812 */ /* 0x000fe400078ec0ff */
[----:B------:R-:W-:Y:S02]  /*5510*/  SHF.L.U32 R2, R107, 0x1f, RZ ;  /* 0x0000001f6b027819 */ /* 0x000fe400000006ff */
[----:B------:R-:W-:Y:S02]  /*5520*/  ISETP.NE.U32.OR P6, PT, R4, 0x1, !P1 ;  /* 0x000000010400780c */ /* 0x000fe40004fc5470 */
[----:B------:R-:W-:Y:S02]  /*5530*/  PLOP3.LUT P2, PT, PT, PT, UP1, 0x80, 0x8 ;  /* 0x000000000008781c */ /* 0x000fe40003f4f018 */
[----:B------:R-:W-:Y:S02]  /*5540*/  LEA.HI R5, R44, R44, RZ, 0x1 ;  /* 0x0000002c2c057211 */ /* 0x000fe400078f08ff */
[----:B------:R-:W-:Y:S02]  /*5550*/  SEL R4, RZ, 0xffffffff, P4 ;  /* 0xffffffffff047807 */ /* 0x000fe40002000000 */
[----:B------:R-:W-:Y:S01]  /*5560*/  P2R R114, PR, RZ, 0x40 ;  /* 0x00000040ff727803 */ /* 0x000fe20000000000 */
[C---:B------:R-:W-:Y:S01]  /*5570*/  IMAD.SHL.U32 R3, R5.reuse, 0x40, RZ ;  /* 0x0000004005037824 */ /* 0x040fe200078e00ff */
[----:B------:R-:W-:Y:S03]  /*5580*/  LOP3.LUT R5, R5, 0xffe, RZ, 0xc0, !PT ;  /* 0x00000ffe05057812 */ /* 0x000fe600078ec0ff */
[----:B------:R-:W-:Y:S02]  /*5590*/  @P6 SHF.L.U32 R9, R104, 0x1f, RZ ;  /* 0x0000001f68096819 */ /* 0x000fe400000006ff */
[----:B------:R-:W-:Y:S01]  /*55a0*/  @P2 SEL R4, R7, R4, !P3 ;  /* 0x0000000407042207 */ /* 0x000fe20005800000 */
[----:B------:R-:W-:Y:S01]  /*55b0*/  IMAD.IADD R48, R44, 0x1, -R5 ;  /* 0x000000012c307824 */ /* 0x000fe200078e0a05 */
[----:B------:R-:W1:Y:S01]  /*55c0*/  @P6 SYNCS.PHASECHK.TRANS64.TRYWAIT P1, [R0+URZ+0x70], R9 ;  /* 0x00007009000065a7 */ /* 0x000e6200080211ff */
[----:B------:R-:W-:Y:S02]  /*55d0*/  LOP3.LUT R3, R3, 0xffffff80, RZ, 0xc0, !PT ;  /* 0xffffff8003037812 */ /* 0x000fe400078ec0ff */
[----:B------:R-:W-:Y:S03]  /*55e0*/  LOP3.LUT R4, R4, 0x1, RZ, 0xc0, !PT ;  /* 0x0000000104047812 */ /* 0x000fe600078ec0ff */
[----:B------:R-:W-:Y:S01]  /*55f0*/  IMAD.IADD R3, R46, 0x1, R3 ;  /* 0x000000012e037824 */ /* 0x000fe200078e0203 */
[----:B------:R-:W-:Y:S03]  /*5600*/  ISETP.NE.U32.AND P5, PT, R4, 0x1, PT ;  /* 0x000000010400780c */ /* 0x000fe60003fa5070 */
[----:B------:R-:W-:Y:S01]  /*5610*/  IMAD R48, R48, 0x100000, R3 ;  /* 0x0010000030307824 */ /* 0x000fe200078e0203 */
[----:B------:R-:W-:Y:S01]  /*5620*/  P2R R124, PR, RZ, 0x20 ;  /* 0x00000020ff7c7803 */ /* 0x000fe20000000000 */
[----:B------:R3:W4:Y:S01]  /*5630*/  SYNCS.PHASECHK.TRANS64.TRYWAIT P0, [R113+URZ+0xc0], R2 ;  /* 0x0000c002710075a7 */ /* 0x00072200080011ff */
[----:B-1----:R-:W-:Y:S01]  /*5640*/  @P6 SEL R115, RZ, 0x1, !P1 ;  /* 0x00000001ff736807 */ /* 0x002fe20004800000 */
[----:B---3--:R-:W-:Y:S06]  /*5650*/  @!P6 BRA `(.L_x_90) ;  /* 0x000000000080e947 */ /* 0x008fec0003800000 */
[----:B------:R-:W-:Y:S01]  /*5660*/  @P5 IMAD R5, R105, 0x1000, R100 ;  /* 0x0000100069055824 */ /* 0x000fe200078e0264 */
[----:B------:R-:W-:Y:S01]  /*5670*/  ISETP.NE.AND P1, PT, R115, RZ, PT ;  /* 0x000000ff7300720c */ /* 0x000fe20003f25270 */
[----:B------:R-:W-:Y:S01]  /*5680*/  BSSY B0, `(.L_x_91) ;  /* 0x000000b000007945 */ /* 0x000fe20003800000 */
[----:B------:R-:W-:Y:S01]  /*5690*/  CS2R R82, SRZ ;  /* 0x0000000000527805 */ /* 0x000fe2000001ff00 */
[----:B------:R-:W-:Y:S01]  /*56a0*/  @P5 VIADD R4, R5, UR49 ;  /* 0x0000003105045c36 */ /* 0x000fe20008000000 */
[----:B------:R-:W-:Y:S02]  /*56b0*/  CS2R R80, SRZ ;  /* 0x0000000000507805 */ /* 0x000fe4000001ff00 */
[----:B------:R-:W-:Y:S02]  /*56c0*/  CS2R R86, SRZ ;  /* 0x0000000000567805 */ /* 0x000fe4000001ff00 */
[----:B------:R-:W-:Y:S01]  /*56d0*/  CS2R R84, SRZ ;  /* 0x0000000000547805 */ /* 0x000fe2000001ff00 */
[----:B------:R-:W-:Y:S04]  /*56e0*/  @P5 IMAD R4, R108, -0x10, R4 ;  /* 0xfffffff06c045824 */ /* 0x000fe800078e0204 */
[----:B------:R-:W-:Y:S05]  /*56f0*/  @P1 BRA `(.L_x_92) ;  /* 0x00000000000c1947 */ /* 0x000fea0003800000 */
[----:B------:R-:W-:Y:S04]  /*5700*/  SHF.L.U32 R3, R104, 0x1f, RZ ;  /* 0x0000001f68037819 */ /* 0x000fe800000006ff */
[----:B------:R-:W1:Y:S02]  /*5710*/  SYNCS.PHASECHK.TRANS64.TRYWAIT P1, [R0+URZ+0x70], R3 ;  /* 0x00007003000075a7 */ /* 0x000e6400080211ff */
[----:B-1----:R-:W-:Y:S05]  /*5720*/  @!P1 BRA `(.L_x_93) ;  /* 0x0000002400389947 */ /* 0x002fea0003800000 */
.L_x_92:
[----:B------:R-:W-:Y:S05]  /*5730*/  BSYNC B0 ;  /* 0x0000000000007941 */ /* 0x000fea0003800000 */
.L_x_91:
[----:B------:R-:W-:Y:S01]  /*5740*/  ISETP.NE.AND P1, PT, R124, RZ, PT ;  /* 0x000000ff7c00720c */ /* 0x000fe20003f25270 */
[----:B-1----:R-:W-:Y:S02]  /*5750*/  VIADD R3, R0, 0x80 ;  /* 0x0000008000037836 */ /* 0x002fe40000000000 */
[----:B------:R-:W-:Y:S02]  /*5760*/  IMAD.U32 R0, RZ, RZ, UR37 ;  /* 0x00000025ff007e24 */ /* 0x000fe4000f8e00ff */
[----:B------:R-:W-:Y:S03]  /*5770*/  VIADD R105, R105, 0x1 ;  /* 0x0000000169697836 */ /* 0x000fe60000000000 */
[----:B------:R-:W-:Y:S05]  /*5780*/  PRMT R0, R0, 0x654, R3 ;  /* 0x0000065400007816 */ /* 0x000fea0000000003 */
[----:B------:R1:W3:Y:S04]  /*5790*/  @P1 LDS.128 R80, [R5+UR49+0x200] ;  /* 0x0002003105501984 */ /* 0x0002e80008000c00 */
[----:B------:R1:W1:Y:S01]  /*57a0*/  @P1 LDS.128 R84, [R4+0x210] ;  /* 0x0002100004541984 */ /* 0x0002620000000c00 */
[C---:B------:R-:W-:Y:S01]  /*57b0*/  ISETP.NE.AND P1, PT, R105.reuse, 0x2, PT ;  /* 0x000000026900780c */ /* 0x040fe20003f25270 */
[----:B------:R-:W-:Y:S01]  /*57c0*/  @!PT LDS RZ, [RZ] ;  /* 0x00000000fffff984 */ /* 0x000fe20000000800 */
[----:B------:R-:W-:Y:S01]  /*57d0*/  @!PT LDS RZ, [RZ] ;  /* 0x00000000fffff984 */ /* 0x000fe20000000800 */
[----:B------:R-:W-:Y:S01]  /*57e0*/  @!PT LDS RZ, [RZ] ;  /* 0x00000000fffff984 */ /* 0x000fe20000000800 */
[----:B------:R-:W-:Y:S01]  /*57f0*/  @!PT LDS RZ, [RZ] ;  /* 0x00000000fffff984 */ /* 0x000fe20000000800 */
[----:B------:R5:W-:Y:S06]  /*5800*/  MEMBAR.ALL.CTA ;  /* 0x0000000000007992 */ /* 0x000bec0000008000 */
[----:B-----5:R-:W5:Y:S01]  /*5810*/  FENCE.VIEW.ASYNC.S ;  /* 0x00000000000073c6 */ /* 0x020f620000000000 */
[----:B------:R-:W-:Y:S02]  /*5820*/  SEL R3, RZ, 0x1, P1 ;  /* 0x00000001ff037807 */ /* 0x000fe40000800000 */
[----:B------:R-:W-:Y:S02]  /*5830*/  SEL R105, R105, RZ, P1 ;  /* 0x000000ff69697207 */ /* 0x000fe40000800000 */
[----:B------:R-:W-:Y:S01]  /*5840*/  LOP3.LUT R104, R104, R3, RZ, 0x3c, !PT ;  /* 0x0000000368687212 */ /* 0x000fe200078e3cff */
[----:B-----5:R1:W-:Y:S06]  /*5850*/  SYNCS.ARRIVE.TRANS64.RED.A1T0 RZ, [R0+URZ], RZ ;  /* 0x000000ff00ff79a7 */ /* 0x0203ec00081004ff */
.L_x_90:
[----:B------:R-:W-:Y:S05]  /*5860*/  BSYNC B1 ;  /* 0x0000000000017941 */ /* 0x000fea0003800000 */
.L_x_89:
[----:B-1----:R-:W-:Y:S04]  /*5870*/  SHF.R.U32.HI R0, RZ, 0x15, R48 ;  /* 0x00000015ff007819 */ /* 0x002fe80000011630 */
[----:B------:R-:W-:Y:S01]  /*5880*/  LOP3.LUT P1, RZ, R0, 0x3, R101, 0x48, !PT ;  /* 0x0000000300ff7812 */ /* 0x000fe20007824865 */
[----:B------:R-:W-:Y:S01]  /*5890*/  @!UPT UIADD3 URZ, UPT, UPT, URZ, URZ, URZ ;  /* 0x000000fffffff290 */ /* 0x000fe2000fffe0ff */
[----:B----4-:R-:W-:Y:S11]  /*58a0*/  @P0 BRA `(.L_x_94) ;  /* 0x0000000000080947 */ /* 0x010ff60003800000 */
[----:B------:R-:W1:Y:S02]  /*58b0*/  SYNCS.PHASECHK.TRANS64.TRYWAIT P0, [R113+URZ+0xc0], R2 ;  /* 0x0000c002710075a7 */ /* 0x000e6400080011ff */
[----:B-1----:R-:W-:Y:S05]  /*58c0*/  @!P0 BRA `(.L_x_95) ;  /* 0x0000002000e48947 */ /* 0x002fea0003800000 */
.L_x_94:
[----:B------:R-:W-:Y:S05]  /*58d0*/  @!P1 BRA `(.L_x_96) ;  /* 0x0000000000409947 */ /* 0x000fea0003800000 */
[----:B------:R-:W4:Y:S01]  /*58e0*/  LDCU.64 UR8, c[0x4][0x70] ;  /* 0x01000e00ff0877ac */ /* 0x000f220008000a00 */
[----:B------:R-:W-:Y:S01]  /*58f0*/  MOV R3, 0x0 ;  /* 0x0000000000037802 */ /* 0x000fe20000000f00 */
[----:B------:R-:W-:Y:S02]  /*5900*/  HFMA2 R12, -RZ, RZ, 0, 5.9604644775390625e-08 ;  /* 0x00000001ff0c7431 */ /* 0x000fe400000001ff */
[----:B------:R-:W-:Y:S02]  /*5910*/  IMAD.MOV.U32 R8, RZ, RZ, 0x192 ;  /* 0x00000192ff087424 */ /* 0x000fe400078e00ff */
[----:B------:R-:W-:Y:S01]  /*5920*/  IMAD.MOV.U32 R13, RZ, RZ, RZ ;  /* 0x000000ffff0d7224 */ /* 0x000fe200078e00ff */
[----:B------:R-:W5:Y:S01]  /*5930*/  LDCU.64 UR6, c[0x4][0x78] ;  /* 0x01000f00ff0677ac */ /* 0x000f620008000a00 */
[----:B-1----:R-:W1:Y:S01]  /*5940*/  LDC.64 R2, c[0x4][R3] ;  /* 0x0100000003027b82 */ /* 0x002e620000000a00 */
[----:B------:R-:W2:Y:S01]  /*5950*/  LDCU.64 UR4, c[0x4][0x10] ;  /* 0x01000200ff0477ac */ /* 0x000ea20008000a00 */
[----:B----4-:R-:W-:Y:S01]  /*5960*/  MOV R5, UR9 ;  /* 0x0000000900057c02 */ /* 0x010fe20008000f00 */
[----:B------:R-:W-:Y:S01]  /*5970*/  IMAD.U32 R4, RZ, RZ, UR8 ;  /* 0x00000008ff047e24 */ /* 0x000fe2000f8e00ff */
[----:B-----5:R-:W-:Y:S01]  /*5980*/  MOV R7, UR7 ;  /* 0x0000000700077c02 */ /* 0x020fe20008000f00 */
[----:B------:R-:W-:Y:S01]  /*5990*/  IMAD.U32 R6, RZ, RZ, UR6 ;  /* 0x00000006ff067e24 */ /* 0x000fe2000f8e00ff */
[----:B--2---:R-:W-:Y:S01]  /*59a0*/  MOV R11, UR5 ;  /* 0x00000005000b7c02 */ /* 0x004fe20008000f00 */
[----:B------:R-:W-:Y:S02]  /*59b0*/  IMAD.U32 R10, RZ, RZ, UR4 ;  /* 0x00000004ff0a7e24 */ /* 0x000fe4000f8e00ff */
[----:B------:R-:W-:Y:S07]  /*59c0*/  LEPC R20, `(.L_x_96) ;  /* 0x000000001014794e */ /* 0x000fee0000000000 */
[----:B-1-3--:R-:W-:Y:S05]  /*59d0*/  CALL.ABS.NOINC R2 ;  /* 0x0000000002007343 */ /* 0x00afea0003c00000 */
.L_x_96:
[-C--:B---3--:R-:W-:Y:S01]  /*59e0*/  F2FP.F16.E4M3.UNPACK_B R51, R80.reuse ;  /* 0x00000050ff33723e */ /* 0x088fe200020006ff */
[----:B------:R-:W-:Y:S05]  /*59f0*/  WARPSYNC.ALL ;  /* 0x0000000000007948 */ /* 0x000fea0003800000 */
[----:B------:R-:W-:Y:S01]  /*5a00*/  R2UR UR4, R48 ;  /* 0x00000000300472ca */ /* 0x000fe200000e0000 */
[--C-:B------:R-:W-:Y:S01]  /*5a10*/  HADD2.F32 R50, -RZ, R51.reuse.H0_H0 ;  /* 0x20000033ff327230 */ /* 0x100fe20000004100 */
[----:B------:R-:W-:Y:S01]  /*5a20*/  F2FP.F16.E4M3.UNPACK_B R53, R80.H1 ;  /* 0x00000050ff35723e */ /* 0x000fe200030006ff */
[----:B------:R-:W-:Y:S01]  /*5a30*/  HADD2.F32 R51, -RZ, R51.H1_H1 ;  /* 0x30000033ff337230 */ /* 0x000fe20000004100 */
[-C--:B------:R-:W-:Y:S01]  /*5a40*/  F2FP.F16.E4M3.UNPACK_B R55, R81.reuse ;  /* 0x00000051ff37723e */ /* 0x080fe200020006ff */
[----:B------:R-:W-:Y:S01]  /*5a50*/  BSSY.RECONVERGENT B0, `(.L_x_97) ;  /* 0x0000099000007945 */ /* 0x000fe20003800200 */
[----:B------:R-:W-:Y:S01]  /*5a60*/  F2FP.F16.E4M3.UNPACK_B R57, R81.H1 ;  /* 0x00000051ff39723e */ /* 0x000fe200030006ff */
[--C-:B------:R-:W-:Y:S01]  /*5a70*/  HADD2.F32 R52, -RZ, R53.reuse.H0_H0 ;  /* 0x20000035ff347230 */ /* 0x100fe20000004100 */
[-C--:B------:R-:W-:Y:S01]  /*5a80*/  F2FP.F16.E4M3.UNPACK_B R59, R82.reuse ;  /* 0x00000052ff3b723e */ /* 0x080fe200020006ff */
[----:B------:R-:W-:Y:S01]  /*5a90*/  HADD2.F32 R54, -RZ, R53.H1_H1 ;  /* 0x30000035ff367230 */ /* 0x000fe20000004100 */
[----:B------:R-:W-:Y:S01]  /*5aa0*/  F2FP.F16.E4M3.UNPACK_B R61, R82.H1 ;  /* 0x00000052ff3d723e */ /* 0x000fe200030006ff */
[--C-:B------:R-:W-:Y:S01]  /*5ab0*/  HADD2.F32 R53, -RZ, R55.reuse.H0_H0 ;  /* 0x20000037ff357230 */ /* 0x100fe20000004100 */
[-C--:B------:R-:W-:Y:S01]  /*5ac0*/  F2FP.F16.E4M3.UNPACK_B R63, R83.reuse ;  /* 0x00000053ff3f723e */ /* 0x080fe200020006ff */
[----:B------:R-:W-:Y:S01]  /*5ad0*/  LDTM.16dp32bit_t0_t15.x32 R4, tmem[UR4] ;  /* 0x00000004000479ee */ /* 0x000fe20008a80000 */
[----:B------:R-:W2:Y:S01]  /*5ae0*/  LDTM.16dp32bit_t16_t31.x32 R4, tmem[UR4+0x20] ;  /* 0x00002004000479ee */ /* 0x000ea20008aa0000 */
[----:B------:R-:W-:Y:S01]  /*5af0*/  SHF.L.U32 R125, R102, 0x4, RZ ;  /* 0x00000004667d7819 */ /* 0x000fe200000006ff */
[----:B------:R-:W-:Y:S01]  /*5b00*/  HADD2.F32 R56, -RZ, R55.H1_H1 ;  /* 0x30000037ff387230 */ /* 0x000fe20000004100 */
[----:B------:R-:W-:Y:S01]  /*5b10*/  ISETP.NE.AND P6, PT, R114, RZ, PT ;  /* 0x000000ff7200720c */ /* 0x000fe20003fc5270 */
[----:B------:R-:W-:Y:S01]  /*5b20*/  HADD2.F32 R60, -RZ, R59.H1_H1 ;  /* 0x3000003bff3c7230 */ /* 0x000fe20000004100 */
[----:B------:R-:W-:Y:S01]  /*5b30*/  IADD3 R114, PT, PT, R100, UR49, RZ ;  /* 0x0000003164727c10 */ /* 0x000fe2000fffe0ff */
[----:B------:R-:W-:Y:S01]  /*5b40*/  HADD2.F32 R64, -RZ, R63.H1_H1 ;  /* 0x3000003fff407230 */ /* 0x000fe20000004100 */
[----:B------:R-:W-:Y:S01]  /*5b50*/  F2FP.F16.E4M3.UNPACK_B R65, R83.H1 ;  /* 0x00000053ff41723e */ /* 0x000fe200030006ff */
[--C-:B------:R-:W-:Y:S01]  /*5b60*/  HADD2.F32 R55, -RZ, R57.reuse.H0_H0 ;  /* 0x20000039ff377230 */ /* 0x100fe20000004100 */
[----:B------:R-:W-:Y:S01]  /*5b70*/  IADD3 R114, PT, PT, R114, R125, RZ ;  /* 0x0000007d72727210 */ /* 0x000fe20007ffe0ff */
[----:B------:R-:W-:Y:S01]  /*5b80*/  HADD2.F32 R58, -RZ, R57.H1_H1 ;  /* 0x30000039ff3a7230 */ /* 0x000fe20000004100 */
[-C--:B------:R-:W-:Y:S01]  /*5b90*/  F2FP.F16.E4M3.UNPACK_B R67, R84.reuse ;  /* 0x00000054ff43723e */ /* 0x080fe200020006ff */
[----:B------:R-:W-:Y:S01]  /*5ba0*/  HADD2.F32 R57, -RZ, R59.H0_H0 ;  /* 0x2000003bff397230 */ /* 0x000fe20000004100 */
[----:B------:R-:W-:Y:S01]  /*5bb0*/  F2FP.F16.E4M3.UNPACK_B R69, R84.H1 ;  /* 0x00000054ff45723e */ /* 0x000fe200030006ff */
[----:B------:R-:W-:Y:S01]  /*5bc0*/  HADD2.F32 R59, -RZ, R61.H0_H0 ;  /* 0x2000003dff3b7230 */ /* 0x000fe20000004100 */
[-C--:B------:R-:W-:Y:S01]  /*5bd0*/  F2FP.F16.E4M3.UNPACK_B R71, R85.reuse ;  /* 0x00000055ff47723e */ /* 0x080fe200020006ff */
[----:B------:R-:W-:Y:S01]  /*5be0*/  HADD2.F32 R68, -RZ, R67.H1_H1 ;  /* 0x30000043ff447230 */ /* 0x000fe20000004100 */
[----:B------:R-:W-:Y:S01]  /*5bf0*/  F2FP.F16.E4M3.UNPACK_B R73, R85.H1 ;  /* 0x00000055ff49723e */ /* 0x000fe200030006ff */
[----:B------:R-:W-:Y:S01]  /*5c00*/  HADD2.F32 R62, -RZ, R61.H1_H1 ;  /* 0x3000003dff3e7230 */ /* 0x000fe20000004100 */
[-C--:B------:R-:W-:Y:S01]  /*5c10*/  F2FP.F16.E4M3.UNPACK_B R75, R86.reuse ;  /* 0x00000056ff4b723e */ /* 0x080fe200020006ff */
[----:B------:R-:W-:Y:S01]  /*5c20*/  HADD2.F32 R61, -RZ, R63.H0_H0 ;  /* 0x2000003fff3d7230 */ /* 0x000fe20000004100 */
[----:B------:R-:W-:Y:S01]  /*5c30*/  F2FP.F16.E4M3.UNPACK_B R77, R86.H1 ;  /* 0x00000056ff4d723e */ /* 0x000fe200030006ff */
[----:B------:R-:W-:Y:S01]  /*5c40*/  HADD2.F32 R72, -RZ, R71.H1_H1 ;  /* 0x30000047ff487230 */ /* 0x000fe20000004100 */
[----:B------:R-:W-:Y:S01]  /*5c50*/  F2FP.F16.E4M3.UNPACK_B R79, R87.H1 ;  /* 0x00000057ff4f723e */ /* 0x000fe200030006ff */
[C---:B--2---:R-:W-:Y:S01]  /*5c60*/  FMUL R0, R47.reuse, R4 ;  /* 0x000000042f007220 */ /* 0x044fe20000400000 */
[C---:B-1----:R-:W-:Y:S01]  /*5c70*/  FMUL R2, R47.reuse, R5 ;  /* 0x000000052f027220 */ /* 0x042fe20000400000 */
[C---:B------:R-:W-:Y:S01]  /*5c80*/  FMUL R4, R47.reuse, R8 ;  /* 0x000000082f047220 */ /* 0x040fe20000400000 */
[----:B------:R-:W-:Y:S01]  /*5c90*/  FMUL R5, R47, R9 ;  /* 0x000000092f057220 */ /* 0x000fe20000400000 */
[C---:B------:R-:W-:Y:S01]  /*5ca0*/  FFMA R0, R49.reuse, R50, R0 ;  /* 0x0000003231007223 */ /* 0x040fe20000000000 */
[----:B------:R-:W-:Y:S01]  /*5cb0*/  FFMA R2, R49, R51, R2 ;  /* 0x0000003331027223 */ /* 0x000fe20000000002 */
[C---:B------:R-:W-:Y:S01]  /*5cc0*/  FMUL R8, R47.reuse, R12 ;  /* 0x0000000c2f087220 */ /* 0x040fe20000400000 */
[C---:B------:R-:W-:Y:S01]  /*5cd0*/  FMUL R9, R47.reuse, R13 ;  /* 0x0000000d2f097220 */ /* 0x040fe20000400000 */
[C---:B------:R-:W-:Y:S01]  /*5ce0*/  FMUL R12, R47.reuse, R16 ;  /* 0x000000102f0c7220 */ /* 0x040fe20000400000 */
[C---:B------:R-:W-:Y:S01]  /*5cf0*/  FMUL R13, R47.reuse, R17 ;  /* 0x000000112f0d7220 */ /* 0x040fe20000400000 */
[C---:B------:R-:W-:Y:S01]  /*5d00*/  FMUL R16, R47.reuse, R20 ;  /* 0x000000142f107220 */ /* 0x040fe20000400000 */
[C---:B------:R-:W-:Y:S01]  /*5d10*/  FMUL R17, R47.reuse, R21 ;  /* 0x000000152f117220 */ /* 0x040fe20000400000 */
[C---:B------:R-:W-:Y:S01]  /*5d20*/  FMUL R20, R47.reuse, R24 ;  /* 0x000000182f147220 */ /* 0x040fe20000400000 */
[C---:B------:R-:W-:Y:S01]  /*5d30*/  FMUL R21, R47.reuse, R25 ;  /* 0x000000192f157220 */ /* 0x040fe20000400000 */
[----:B------:R-:W-:Y:S02]  /*5d40*/  HADD2.F32 R76, -RZ, R75.H1_H1 ;  /* 0x3000004bff4c7230 */ /* 0x000fe40000004100 */
[C---:B------:R-:W-:Y:S01]  /*5d50*/  FMUL R24, R47.reuse, R28 ;  /* 0x0000001c2f187220 */ /* 0x040fe20000400000 */
[C---:B------:R-:W-:Y:S01]  /*5d60*/  FMUL R25, R47.reuse, R29 ;  /* 0x0000001d2f197220 */ /* 0x040fe20000400000 */
[C---:B------:R-:W-:Y:S01]  /*5d70*/  FMUL R28, R47.reuse, R32 ;  /* 0x000000202f1c7220 */ /* 0x040fe20000400000 */
[C---:B------:R-:W-:Y:S01]  /*5d80*/  FMUL R29, R47.reuse, R33 ;  /* 0x000000212f1d7220 */ /* 0x040fe20000400000 */
[C---:B------:R-:W-:Y:S01]  /*5d90*/  FMUL R3, R47.reuse, R6 ;  /* 0x000000062f037220 */ /* 0x040fe20000400000 */
[C---:B------:R-:W-:Y:S01]  /*5da0*/  FMUL R7, R47.reuse, R7 ;  /* 0x000000072f077220 */ /* 0x040fe20000400000 */
[C---:B------:R-:W-:Y:S01]  /*5db0*/  FMUL R6, R47.reuse, R10 ;  /* 0x0000000a2f067220 */ /* 0x040fe20000400000 */
[----:B------:R-:W-:Y:S01]  /*5dc0*/  FMUL R11, R47, R11 ;  /* 0x0000000b2f0b7220 */ /* 0x000fe20000400000 */
[C---:B------:R-:W-:Y:S01]  /*5dd0*/  FFMA R3, R49.reuse, R52, R3 ;  /* 0x0000003431037223 */ /* 0x040fe20000000003 */
[C---:B------:R-:W-:Y:S01]  /*5de0*/  FFMA R7, R49.reuse, R54, R7 ;  /* 0x0000003631077223 */ /* 0x040fe20000000007 */
[C---:B------:R-:W-:Y:S01]  /*5df0*/  FFMA R4, R49.reuse, R53, R4 ;  /* 0x0000003531047223 */ /* 0x040fe20000000004 */
[----:B------:R-:W-:Y:S01]  /*5e00*/  F2FP.F16.E4M3.UNPACK_B R50, R87 ;  /* 0x00000057ff32723e */ /* 0x000fe200020006ff */
[C---:B------:R-:W-:Y:S01]  /*5e10*/  FFMA R5, R49.reuse, R56, R5 ;  /* 0x0000003831057223 */ /* 0x040fe20000000005 */
[----:B------:R-:W-:Y:S01]  /*5e20*/  FFMA R6, R49, R55, R6 ;  /* 0x0000003731067223 */ /* 0x000fe20000000006 */
[----:B------:R-:W-:Y:S01]  /*5e30*/  F2FP.SATFINITE.E4M3.F32.PACK_AB_MERGE_C R117, R7, R3, RZ ;  /* 0x000000030775723e */ /* 0x000fe200048070ff */
[C---:B------:R-:W-:Y:S01]  /*5e40*/  FFMA R11, R49.reuse, R58, R11 ;  /* 0x0000003a310b7223 */ /* 0x040fe2000000000b */
[C---:B------:R-:W-:Y:S01]  /*5e50*/  FFMA R8, R49.reuse, R57, R8 ;  /* 0x0000003931087223 */ /* 0x040fe20000000008 */
[----:B------:R-:W-:Y:S01]  /*5e60*/  ISETP.NE.AND P0, PT, R110, RZ, PT ;  /* 0x000000ff6e00720c */ /* 0x000fe20003f05270 */
[----:B------:R-:W-:Y:S01]  /*5e70*/  FFMA R9, R49, R60, R9 ;  /* 0x0000003c31097223 */ /* 0x000fe20000000009 */
[----:B------:R-:W-:Y:S01]  /*5e80*/  F2FP.SATFINITE.E4M3.F32.PACK_AB_MERGE_C R116, R2, R0, R117 ;  /* 0x000000000274723e */ /* 0x000fe20004807075 */
[--C-:B------:R-:W-:Y:S01]  /*5e90*/  HADD2.F32 R51, -RZ, R50.reuse.H0_H0 ;  /* 0x20000032ff337230 */ /* 0x100fe20000004100 */
[----:B------:R-:W-:Y:S01]  /*5ea0*/  F2FP.SATFINITE.E4M3.F32.PACK_AB_MERGE_C R117, R11, R6, RZ ;  /* 0x000000060b75723e */ /* 0x000fe200048070ff */
[----:B------:R-:W-:Y:S02]  /*5eb0*/  HADD2.F32 R50, -RZ, R50.H1_H1 ;  /* 0x30000032ff327230 */ /* 0x000fe40000004100 */
[C---:B------:R-:W-:Y:S01]  /*5ec0*/  FMUL R10, R47.reuse, R14 ;  /* 0x0000000e2f0a7220 */ /* 0x040fe20000400000 */
[----:B------:R-:W-:Y:S01]  /*5ed0*/  FMUL R15, R47, R15 ;  /* 0x0000000f2f0f7220 */ /* 0x000fe20000400000 */
[--C-:B------:R-:W-:Y:S01]  /*5ee0*/  HADD2.F32 R63, -RZ, R65.reuse.H0_H0 ;  /* 0x20000041ff3f7230 */ /* 0x100fe20000004100 */
[----:B------:R-:W-:Y:S01]  /*5ef0*/  F2FP.SATFINITE.E4M3.F32.PACK_AB_MERGE_C R117, R5, R4, R117 ;  /* 0x000000040575723e */ /* 0x000fe20004807075 */
[C---:B------:R-:W-:Y:S01]  /*5f00*/  FFMA R10, R49.reuse, R59, R10 ;  /* 0x0000003b310a7223 */ /* 0x040fe2000000000a */
[C---:B------:R-:W-:Y:S01]  /*5f10*/  FFMA R15, R49.reuse, R62, R15 ;  /* 0x0000003e310f7223 */ /* 0x040fe2000000000f */
[C---:B------:R-:W-:Y:S01]  /*5f20*/  FFMA R12, R49.reuse, R61, R12 ;  /* 0x0000003d310c7223 */ /* 0x040fe2000000000c */
[----:B------:R-:W-:Y:S01]  /*5f30*/  FFMA R13, R49, R64, R13 ;  /* 0x00000040310d7223 */ /* 0x000fe2000000000d */
[----:B------:R-:W-:Y:S02]  /*5f40*/  HADD2.F32 R66, -RZ, R65.H1_H1 ;  /* 0x30000041ff427230 */ /* 0x000fe40000004100 */
[C---:B------:R-:W-:Y:S01]  /*5f50*/  FMUL R14, R47.reuse, R18 ;  /* 0x000000122f0e7220 */ /* 0x040fe20000400000 */
[----:B------:R-:W-:Y:S02]  /*5f60*/  HADD2.F32 R65, -RZ, R67.H0_H0 ;  /* 0x20000043ff417230 */ /* 0x000fe40000004100 */
[----:B------:R-:W-:Y:S01]  /*5f70*/  FMUL R19, R47, R19 ;  /* 0x000000132f137220 */ /* 0x000fe20000400000 */
[--C-:B------:R-:W-:Y:S02]  /*5f80*/  HADD2.F32 R67, -RZ, R69.reuse.H0_H0 ;  /* 0x20000045ff437230 */ /* 0x100fe40000004100 */
[----:B------:R-:W-:Y:S01]  /*5f90*/  FFMA R14, R49, R63, R14 ;  /* 0x0000003f310e7223 */ /* 0x000fe2000000000e */
[----:B------:R-:W-:Y:S02]  /*5fa0*/  HADD2.F32 R70, -RZ, R69.H1_H1 ;  /* 0x30000045ff467230 */ /* 0x000fe40000004100 */
[----:B------:R-:W-:Y:S01]  /*5fb0*/  FMUL R18, R47, R22 ;  /* 0x000000162f127220 */ /* 0x000fe20000400000 */
[----:B------:R-:W-:Y:S02]  /*5fc0*/  HADD2.F32 R69, -RZ, R71.H0_H0 ;  /* 0x20000047ff457230 */ /* 0x000fe40000004100 */
[----:B------:R-:W-:Y:S01]  /*5fd0*/  FFMA R19, R49, R66, R19 ;  /* 0x0000004231137223 */ /* 0x000fe20000000013 */
[----:B------:R-:W-:Y:S01]  /*5fe0*/  FMUL R23, R47, R23 ;  /* 0x000000172f177220 */ /* 0x000fe20000400000 */
[C---:B------:R-:W-:Y:S01]  /*5ff0*/  FFMA R16, R49.reuse, R65, R16 ;  /* 0x0000004131107223 */ /* 0x040fe20000000010 */
[C---:B------:R-:W-:Y:S01]  /*6000*/  FFMA R17, R49.reuse, R68, R17 ;  /* 0x0000004431117223 */ /* 0x040fe20000000011 */
        /* <DEDUP_REMOVED lines=23> */
[----:B------:R-:W-:Y:S01]  /*6180*/  F2FP.SATFINITE.E4M3.F32.PACK_AB_MERGE_C R118, R15, R10, RZ ;  /* 0x0000000a0f76723e */ /* 0x000fe200048070ff */
[----:B------:R-:W-:Y:S01]  /*6190*/  FFMA R28, R49, R51, R28 ;  /* 0x00000033311c7223 */ /* 0x000fe2000000001c */
[----:B------:R-:W-:Y:S01]  /*61a0*/  F2FP.SATFINITE.E4M3.F32.PACK_AB_MERGE_C R119, R19, R14, RZ ;  /* 0x0000000e1377723e */ /* 0x000fe200048070ff */
[C---:B------:R-:W-:Y:S01]  /*61b0*/  FFMA R29, R49.reuse, R50, R29 ;  /* 0x00000032311d7223 */ /* 0x040fe2000000001d */
[C---:B------:R-:W-:Y:S01]  /*61c0*/  FFMA R30, R49.reuse, R77, R30 ;  /* 0x0000004d311e7223 */ /* 0x040fe2000000001e */
[----:B------:R-:W-:Y:S01]  /*61d0*/  FFMA R35, R49, R52, R35 ;  /* 0x0000003431237223 */ /* 0x000fe20000000023 */
[----:B------:R-:W-:Y:S02]  /*61e0*/  F2FP.SATFINITE.E4M3.F32.PACK_AB_MERGE_C R118, R9, R8, R118 ;  /* 0x000000080976723e */ /* 0x000fe40004807076 */
[----:B------:R-:W-:Y:S02]  /*61f0*/  F2FP.SATFINITE.E4M3.F32.PACK_AB_MERGE_C R119, R13, R12, R119 ;  /* 0x0000000c0d77723e */ /* 0x000fe40004807077 */
[----:B------:R-:W-:Y:S02]  /*6200*/  F2FP.SATFINITE.E4M3.F32.PACK_AB_MERGE_C R120, R23, R18, RZ ;  /* 0x000000121778723e */ /* 0x000fe400048070ff */
[----:B------:R-:W-:Y:S01]  /*6210*/  F2FP.SATFINITE.E4M3.F32.PACK_AB_MERGE_C R121, R27, R22, RZ ;  /* 0x000000161b79723e */ /* 0x000fe200048070ff */
[----:B------:R1:W-:Y:S01]  /*6220*/  STS.128 [R100+UR49+0x2200], R116 ;  /* 0x0022007464007988 */ /* 0x0003e20008000c31 */
[----:B------:R-:W-:Y:S02]  /*6230*/  F2FP.SATFINITE.E4M3.F32.PACK_AB_MERGE_C R122, R31, R26, RZ ;  /* 0x0000001a1f7a723e */ /* 0x000fe400048070ff */
[----:B------:R-:W-:Y:S02]  /*6240*/  F2FP.SATFINITE.E4M3.F32.PACK_AB_MERGE_C R123, R35, R30, RZ ;  /* 0x0000001e237b723e */ /* 0x000fe400048070ff */
[----:B------:R-:W-:Y:S02]  /*6250*/  F2FP.SATFINITE.E4M3.F32.PACK_AB_MERGE_C R120, R17, R16, R120 ;  /* 0x000000101178723e */ /* 0x000fe40004807078 */
[----:B------:R-:W-:Y:S02]  /*6260*/  F2FP.SATFINITE.E4M3.F32.PACK_AB_MERGE_C R121, R21, R20, R121 ;  /* 0x000000141579723e */ /* 0x000fe40004807079 */
[----:B------:R-:W-:Y:S02]  /*6270*/  F2FP.SATFINITE.E4M3.F32.PACK_AB_MERGE_C R122, R25, R24, R122 ;  /* 0x00000018197a723e */ /* 0x000fe4000480707a */
[----:B------:R-:W-:Y:S02]  /*6280*/  F2FP.SATFINITE.E4M3.F32.PACK_AB_MERGE_C R123, R29, R28, R123 ;  /* 0x0000001c1d7b723e */ /* 0x000fe4000480707b */
[----:B------:R-:W-:Y:S02]  /*6290*/  LEA R32, R105, UR49, 0x3 ;  /* 0x0000003169207c11 */ /* 0x000fe4000f8e18ff */
[----:B------:R-:W-:Y:S01]  /*62a0*/  @P6 SHF.L.U32 R33, R104, 0x1f, RZ ;  /* 0x0000001f68216819 */ /* 0x000fe200000006ff */
[----:B------:R1:W-:Y:S01]  /*62b0*/  STS.128 [R114+0x2210], R120 ;  /* 0x0022107872007388 */ /* 0x0003e20000000c00 */
[----:B------:R-:W-:Y:S01]  /*62c0*/  @!PT LDS RZ, [RZ] ;  /* 0x00000000fffff984 */ /* 0x000fe20000000800 */
[----:B------:R-:W-:Y:S01]  /*62d0*/  @!PT LDS RZ, [RZ] ;  /* 0x00000000fffff984 */ /* 0x000fe20000000800 */
[----:B------:R-:W-:Y:S01]  /*62e0*/  @!PT LDS RZ, [RZ] ;  /* 0x00000000fffff984 */ /* 0x000fe20000000800 */
[----:B------:R-:W-:Y:S01]  /*62f0*/  @!PT LDS RZ, [RZ] ;  /* 0x00000000fffff984 */ /* 0x000fe20000000800 */
[----:B------:R2:W-:Y:S07]  /*6300*/  MEMBAR.ALL.CTA ;  /* 0x0000000000007992 */ /* 0x0005ee0000008000 */
[----:B--2---:R-:W2:Y:S02]  /*6310*/  FENCE.VIEW.ASYNC.S ;  /* 0x00000000000073c6 */ /* 0x004ea40000000000 */
[----:B--2---:R-:W-:Y:S06]  /*6320*/  BAR.SYNC.DEFER_BLOCKING 0x1, 0x80 ;  /* 0x0042000000007b1d */ /* 0x004fec0000010000 */
[----:B------:R-:W-:Y:S05]  /*6330*/  @P0 BRA `(.L_x_98) ;  /* 0x0000000000280947 */ /* 0x000fea0003800000 */
[----:B------:R-:W-:Y:S02]  /*6340*/  UIADD3 UR4, UPT, UPT, UR49, 0x2200, URZ ;  /* 0x0000220031047890 */ /* 0x000fe4000fffe0ff */
[----:B------:R-:W-:Y:S01]  /*6350*/  UIADD3 UR6, UP0, UPT, UR52, 0x680, URZ ;  /* 0x0000068034067890 */ /* 0x000fe2000ff1e0ff */
[----:B------:R-:W-:Y:S03]  /*6360*/  UMOV UR43, UR36 ;  /* 0x00000024002b7c82 */ /* 0x000fe60008000000 */
[----:B------:R-:W-:Y:S01]  /*6370*/  MOV R109, UR4 ;  /* 0x00000004006d7c02 */ /* 0x000fe20008000f00 */
[----:B------:R-:W-:Y:S03]  /*6380*/  UIADD3.X UR7, UPT, UPT, URZ, UR53, URZ, UP0, !UPT ;  /* 0x00000035ff077290 */ /* 0x000fe600087fe4ff */
[----:B------:R-:W-:Y:S11]  /*6390*/  R2UR UR40, R109 ;  /* 0x000000006d2872ca */ /* 0x000ff600000e0000 */
[----:B------:R-:W-:Y:S02]  /*63a0*/  @!UPT UIADD3 URZ, UPT, UPT, URZ, URZ, URZ ;  /* 0x000000fffffff290 */ /* 0x000fe4000fffe0ff */
[----:B------:R2:W-:Y:S01]  /*63b0*/  UTMASTG.3D [UR40], [UR6] ;  /* 0x00000028060073b5 */ /* 0x0005e20008010000 */
[----:B------:R0:W-:Y:S01]  /*63c0*/  UTMACMDFLUSH ;  /* 0x00000000000079b7 */ /* 0x0001e20000000000 */
[----:B--2---:R-:W-:Y:S04]  /*63d0*/  DEPBAR.LE SB0, 0x1 ;  /* 0x000080400000791a */ /* 0x004fe80000000000 */
.L_x_98:
[----:B------:R-:W-:Y:S05]  /*63e0*/  BSYNC.RECONVERGENT B0 ;  /* 0x0000000000007941 */ /* 0x000fea0003800200 */
.L_x_97:
[----:B------:R-:W-:Y:S06]  /*63f0*/  BAR.SYNC.DEFER_BLOCKING 0x1, 0x80 ;  /* 0x0042000000007b1d */ /* 0x000fec0000010000 */
[----:B------:R-:W2:Y:S01]  /*6400*/  @P6 SYNCS.PHASECHK.TRANS64.TRYWAIT P0, [R32+URZ+0x70], R33 ;  /* 0x00007021200065a7 */ /* 0x000ea200080011ff */
[----:B------:R-:W-:Y:S01]  /*6410*/  BSSY B1, `(.L_x_99) ;  /* 0x0000020000017945 */ /* 0x000fe20003800000 */
[----:B--2---:R-:W-:Y:S03]  /*6420*/  @P6 SEL R115, RZ, 0x1, !P0 ;  /* 0x00000001ff736807 */ /* 0x004fe60004000000 */
[----:B------:R-:W-:Y:S05]  /*6430*/  @!P6 BRA `(.L_x_100) ;  /* 0x000000000074e947 */ /* 0x000fea0003800000 */
[----:B------:R-:W-:Y:S01]  /*6440*/  ISETP.NE.AND P1, PT, R124, RZ, PT ;  /* 0x000000ff7c00720c */ /* 0x000fe20003f25270 */
[----:B------:R-:W-:Y:S01]  /*6450*/  BSSY B0, `(.L_x_101) ;  /* 0x0000009000007945 */ /* 0x000fe20003800000 */
[----:B------:R-:W-:Y:S11]  /*6460*/  ISETP.NE.AND P0, PT, R115, RZ, PT ;  /* 0x000000ff7300720c */ /* 0x000ff60003f05270 */
[----:B------:R-:W-:Y:S05]  /*6470*/  @P1 IMAD R0, R105, 0x1000, R100 ;  /* 0x0000100069001824 */ /* 0x000fea00078e0264 */
[----:B------:R-:W-:Y:S05]  /*6480*/  @P1 IADD3 R2, PT, PT, R0, UR49, RZ ;  /* 0x0000003100021c10 */ /* 0x000fea000fffe0ff */
[----:B------:R-:W-:Y:S01]  /*6490*/  @P1 IMAD.IADD R2, R2, 0x1, R125 ;  /* 0x0000000102021824 */ /* 0x000fe200078e027d */
[----:B------:R-:W-:Y:S06]  /*64a0*/  @P0 BRA `(.L_x_102) ;  /* 0x00000000000c0947 */ /* 0x000fec0003800000 */
[----:B------:R-:W-:Y:S04]  /*64b0*/  SHF.L.U32 R3, R104, 0x1f, RZ ;  /* 0x0000001f68037819 */ /* 0x000fe800000006ff */
[----:B------:R-:W2:Y:S02]  /*64c0*/  SYNCS.PHASECHK.TRANS64.TRYWAIT P0, [R32+URZ+0x70], R3 ;  /* 0x00007003200075a7 */ /* 0x000ea400080011ff */
[----:B--2---:R-:W-:Y:S05]  /*64d0*/  @!P0 BRA `(.L_x_103) ;  /* 0x0000001400f48947 */ /* 0x004fea0003800000 */
.L_x_102:
[----:B------:R-:W-:Y:S05]  /*64e0*/  BSYNC B0 ;  /* 0x0000000000007941 */ /* 0x000fea0003800000 */
.L_x_101:
[----:B------:R-:W-:Y:S01]  /*64f0*/  ISETP.NE.AND P0, PT, R124, RZ, PT ;  /* 0x000000ff7c00720c */ /* 0x000fe20003f05270 */
[----:B--2---:R-:W-:Y:S02]  /*6500*/  VIADD R32, R32, 0x80 ;  /* 0x0000008020207836 */ /* 0x004fe40000000000 */
[----:B------:R-:W-:Y:S02]  /*6510*/  IMAD.U32 R3, RZ, RZ, UR37 ;  /* 0x00000025ff037e24 */ /* 0x000fe4000f8e00ff */
[----:B------:R-:W-:Y:S03]  /*6520*/  VIADD R105, R105, 0x1 ;  /* 0x0000000169697836 */ /* 0x000fe60000000000 */
[----:B------:R-:W-:Y:S05]  /*6530*/  PRMT R3, R3, 0x654, R32 ;  /* 0x0000065403037816 */ /* 0x000fea0000000020 */
[----:B------:R2:W3:Y:S04]  /*6540*/  @P0 LDS.128 R80, [R0+UR49+0x200] ;  /* 0x0002003100500984 */ /* 0x0004e80008000c00 */
[----:B------:R2:W4:Y:S01]  /*6550*/  @P0 LDS.128 R84, [R2+0x210] ;  /* 0x0002100002540984 */ /* 0x0005220000000c00 */
[C---:B------:R-:W-:Y:S01]  /*6560*/  ISETP.NE.AND P0, PT, R105.reuse, 0x2, PT ;  /* 0x000000026900780c */ /* 0x040fe20003f05270 */
[----:B------:R-:W-:Y:S01]  /*6570*/  @!PT LDS RZ, [RZ] ;  /* 0x00000000fffff984 */ /* 0x000fe20000000800 */
[----:B------:R-:W-:Y:S01]  /*6580*/  @!PT LDS RZ, [RZ] ;  /* 0x00000000fffff984 */ /* 0x000fe20000000800 */
[----:B------:R-:W-:Y:S01]  /*6590*/  @!PT LDS RZ, [RZ] ;  /* 0x00000000fffff984 */ /* 0x000fe20000000800 */
[----:B------:R-:W-:Y:S01]  /*65a0*/  @!PT LDS RZ, [RZ] ;  /* 0x00000000fffff984 */ /* 0x000fe20000000800 */
[----:B------:R5:W-:Y:S06]  /*65b0*/  MEMBAR.ALL.CTA ;  /* 0x0000000000007992 */ /* 0x000bec0000008000 */
[----:B-----5:R-:W5:Y:S01]  /*65c0*/  FENCE.VIEW.ASYNC.S ;  /* 0x00000000000073c6 */ /* 0x020f620000000000 */
[----:B------:R-:W-:Y:S01]  /*65d0*/  SEL R105, R105, RZ, P0 ;  /* 0x000000ff69697207 */ /* 0x000fe20000000000 */
[----:B-----5:R5:W-:Y:S02]  /*65e0*/  SYNCS.ARRIVE.TRANS64.RED.A1T0 RZ, [R3+URZ], RZ ;  /* 0x000000ff03ff79a7 */ /* 0x020be400081004ff */
[----:B-----5:R-:W-:Y:S04]  /*65f0*/  SEL R3, RZ, 0x1, P0 ;  /* 0x00000001ff037807 */ /* 0x020fe80000000000 */
[----:B--23--:R-:W-:Y:S02]  /*6600*/  LOP3.LUT R104, R104, R3, RZ, 0x3c, !PT ;  /* 0x0000000368687212 */ /* 0x00cfe400078e3cff */
.L_x_100:
[----:B------:R-:W-:Y:S05]  /*6610*/  BSYNC B1 ;  /* 0x0000000000017941 */ /* 0x000fea0003800000 */
.L_x_99:
[----:B------:R-:W-:Y:S05]  /*6620*/  VIADD R0, R48, 0x40 ;  /* 0x0000004030007836 */ /* 0x000fea0000000000 */
[----:B------:R-:W-:Y:S04]  /*6630*/  SHF.R.U32.HI R0, RZ, 0x15, R0 ;  /* 0x00000015ff007819 */ /* 0x000fe80000011600 */
[----:B------:R-:W-:Y:S11]  /*6640*/  LOP3.LUT P0, RZ, R0, 0x3, R101, 0x48, !PT ;  /* 0x0000000300ff7812 */ /* 0x000ff60007804865 */
[----:B------:R-:W-:Y:S02]  /*6650*/  @!UPT UIADD3 URZ, UPT, UPT, URZ, URZ, URZ ;  /* 0x000000fffffff290 */ /* 0x000fe4000fffe0ff */
[----:B------:R-:W-:Y:S05]  /*6660*/  @!P0 BRA `(.L_x_104) ;  /* 0x0000000000408947 */ /* 0x000fea0003800000 */
[----:B------:R-:W2:Y:S01]  /*6670*/  LDCU.64 UR8, c[0x4][0x70] ;  /* 0x01000e00ff0877ac */ /* 0x000ea20008000a00 */
[----:B------:R-:W-:Y:S01]  /*6680*/  MOV R3, 0x0 ;  /* 0x0000000000037802 */ /* 0x000fe20000000f00 */
[----:B------:R-:W-:Y:S02]  /*6690*/  HFMA2 R12, -RZ, RZ, 0, 5.9604644775390625e-08 ;  /* 0x00000001ff0c7431 */ /* 0x000fe400000001ff */
[----:B------:R-:W-:Y:S02]  /*66a0*/  IMAD.MOV.U32 R8, RZ, RZ, 0x192 ;  /* 0x00000192ff087424 */ /* 0x000fe400078e00ff */
[----:B------:R-:W-:Y:S01]  /*66b0*/  IMAD.MOV.U32 R13, RZ, RZ, RZ ;  /* 0x000000ffff0d7224 */ /* 0x000fe200078e00ff */
[----:B------:R-:W3:Y:S01]  /*66c0*/  LDCU.64 UR6, c[0x4][0x78] ;  /* 0x01000f00ff0677ac */ /* 0x000ee20008000a00 */
[----:B------:R-:W1:Y:S01]  /*66d0*/  LDC.64 R2, c[0x4][R3] ;  /* 0x0100000003027b82 */ /* 0x000e620000000a00 */
[----:B------:R-:W5:Y:S01]  /*66e0*/  LDCU.64 UR4, c[0x4][0x10] ;  /* 0x01000200ff0477ac */ /* 0x000f620008000a00 */
[----:B--2---:R-:W-:Y:S01]  /*66f0*/  MOV R5, UR9 ;  /* 0x0000000900057c02 */ /* 0x004fe20008000f00 */
[----:B------:R-:W-:Y:S01]  /*6700*/  IMAD.U32 R4, RZ, RZ, UR8 ;  /* 0x00000008ff047e24 */ /* 0x000fe2000f8e00ff */
[----:B---3--:R-:W-:Y:S01]  /*6710*/  MOV R7, UR7 ;  /* 0x0000000700077c02 */ /* 0x008fe20008000f00 */
[----:B------:R-:W-:Y:S01]  /*6720*/  IMAD.U32 R6, RZ, RZ, UR6 ;  /* 0x00000006ff067e24 */ /* 0x000fe2000f8e00ff */
[----:B-----5:R-:W-:Y:S01]  /*6730*/  MOV R11, UR5 ;  /* 0x00000005000b7c02 */ /* 0x020fe20008000f00 */
[----:B------:R-:W-:Y:S02]  /*6740*/  IMAD.U32 R10, RZ, RZ, UR4 ;  /* 0x00000004ff0a7e24 */ /* 0x000fe4000f8e00ff */
[----:B------:R-:W-:Y:S07]  /*6750*/  LEPC R20, `(.L_x_104) ;  /* 0x000000001014794e */ /* 0x000fee0000000000 */
[----:B-1--4-:R-:W-:Y:S05]  /*6760*/  CALL.ABS.NOINC R2 ;  /* 0x0000000002007343 */ /* 0x012fea0003c00000 */
.L_x_104:
[----:B------:R-:W-:Y:S01]  /*6770*/  ISETP.NE.AND P0, PT, R110, RZ, PT ;  /* 0x000000ff6e00720c */ /* 0x000fe20003f05270 */
[----:B------:R-:W-:Y:S05]  /*6780*/  WARPSYNC.ALL ;  /* 0x0000000000007948 */ /* 0x000fea0003800000 */
[----:B------:R-:W-:Y:S01]  /*6790*/  R2UR UR4, R48 ;  /* 0x00000000300472ca */ /* 0x000fe200000e0000 */
[----:B------:R-:W-:Y:S01]  /*67a0*/  BSSY.RECONVERGENT B0, `(.L_x_105) ;  /* 0x000009c000007945 */ /* 0x000fe20003800200 */
[-C--:B------:R-:W-:Y:S02]  /*67b0*/  F2FP.F16.E4M3.UNPACK_B R51, R80.reuse ;  /* 0x00000050ff33723e */ /* 0x080fe400020006ff */
[----:B------:R-:W-:Y:S02]  /*67c0*/  F2FP.F16.E4M3.UNPACK_B R80, R80.H1 ;  /* 0x00000050ff50723e */ /* 0x000fe400030006ff */
[-C--:B------:R-:W-:Y:S01]  /*67d0*/  F2FP.F16.E4M3.UNPACK_B R55, R81.reuse ;  /* 0x00000051ff37723e */ /* 0x080fe200020006ff */
[--C-:B------:R-:W-:Y:S01]  /*67e0*/  HADD2.F32 R50, -RZ, R51.reuse.H0_H0 ;  /* 0x20000033ff327230 */ /* 0x100fe20000004100 */
[----:B------:R-:W-:Y:S01]  /*67f0*/  F2FP.F16.E4M3.UNPACK_B R81, R81.H1 ;  /* 0x00000051ff51723e */ /* 0x000fe200030006ff */
[----:B------:R-:W-:Y:S01]  /*6800*/  HADD2.F32 R52, -RZ, R51.H1_H1 ;  /* 0x30000033ff347230 */ /* 0x000fe20000004100 */
[-C--:B------:R-:W-:Y:S01]  /*6810*/  F2FP.F16.E4M3.UNPACK_B R59, R82.reuse ;  /* 0x00000052ff3b723e */ /* 0x080fe200020006ff */
[--C-:B------:R-:W-:Y:S01]  /*6820*/  HADD2.F32 R51, -RZ, R80.reuse.H0_H0 ;  /* 0x20000050ff337230 */ /* 0x100fe20000004100 */
[----:B------:R-:W-:Y:S01]  /*6830*/  F2FP.F16.E4M3.UNPACK_B R82, R82.H1 ;  /* 0x00000052ff52723e */ /* 0x000fe200030006ff */
[----:B------:R-:W-:Y:S01]  /*6840*/  LDTM.16dp32bit_t0_t15.x32 R4, tmem[UR4+0x40] ;  /* 0x00004004000479ee */ /* 0x000fe20008a80000 */
[----:B------:R-:W2:Y:S01]  /*6850*/  LDTM.16dp32bit_t16_t31.x32 R4, tmem[UR4+0x60] ;  /* 0x00006004000479ee */ /* 0x000ea20008aa0000 */
[----:B------:R-:W-:Y:S01]  /*6860*/  NOP ;  /* 0x0000000000007918 */ /* 0x000fe20000000000 */
[--C-:B------:R-:W-:Y:S01]  /*6870*/  HADD2.F32 R53, -RZ, R55.reuse.H0_H0 ;  /* 0x20000037ff357230 */ /* 0x100fe20000004100 */
[----:B------:R-:W-:Y:S01]  /*6880*/  R2UR UR5, R113 ;  /* 0x00000000710572ca */ /* 0x000fe200000e0000 */
[----:B------:R-:W-:Y:S01]  /*6890*/  HADD2.F32 R56, -RZ, R55.H1_H1 ;  /* 0x30000037ff387230 */ /* 0x000fe20000004100 */
[----:B------:R-:W-:Y:S01]  /*68a0*/  F2FP.F16.E4M3.UNPACK_B R63, R83 ;  /* 0x00000053ff3f723e */ /* 0x000fe200020006ff */
[--C-:B------:R-:W-:Y:S01]  /*68b0*/  HADD2.F32 R57, -RZ, R59.reuse.H0_H0 ;  /* 0x2000003bff397230 */ /* 0x100fe20000004100 */
[----:B----4-:R-:W-:Y:S01]  /*68c0*/  F2FP.F16.E4M3.UNPACK_B R67, R84 ;  /* 0x00000054ff43723e */ /* 0x010fe200020006ff */
[----:B------:R-:W-:Y:S01]  /*68d0*/  HADD2.F32 R60, -RZ, R59.H1_H1 ;  /* 0x3000003bff3c7230 */ /* 0x000fe20000004100 */
[----:B------:R-:W-:Y:S01]  /*68e0*/  F2FP.F16.E4M3.UNPACK_B R71, R85 ;  /* 0x00000055ff47723e */ /* 0x000fe200020006ff */
[--C-:B------:R-:W-:Y:S01]  /*68f0*/  HADD2.F32 R61, -RZ, R63.reuse.H0_H0 ;  /* 0x2000003fff3d7230 */ /* 0x100fe20000004100 */
[----:B------:R-:W-:Y:S01]  /*6900*/  F2FP.F16.E4M3.UNPACK_B R75, R86 ;  /* 0x00000056ff4b723e */ /* 0x000fe200020006ff */
[----:B------:R-:W-:Y:S01]  /*6910*/  HADD2.F32 R64, -RZ, R63.H1_H1 ;  /* 0x3000003fff407230 */ /* 0x000fe20000004100 */
[----:B------:R-:W-:Y:S01]  /*6920*/  F2FP.F16.E4M3.UNPACK_B R77, R87 ;  /* 0x00000057ff4d723e */ /* 0x000fe200020006ff */
[--C-:B------:R-:W-:Y:S01]  /*6930*/  HADD2.F32 R65, -RZ, R67.reuse.H0_H0 ;  /* 0x20000043ff417230 */ /* 0x100fe20000004100 */
[----:B------:R-:W-:Y:S01]  /*6940*/  F2FP.F16.E4M3.UNPACK_B R83, R83.H1 ;  /* 0x00000053ff53723e */ /* 0x000fe200030006ff */
[----:B------:R-:W-:Y:S01]  /*6950*/  UIADD3 UR5, UPT, UPT, UR5, 0xe0, URZ ;  /* 0x000000e005057890 */ /* 0x000fe2000fffe0ff */
[----:B------:R-:W-:Y:S01]  /*6960*/  HADD2.F32 R67, -RZ, R67.H1_H1 ;  /* 0x30000043ff437230 */ /* 0x000fe20000004100 */
[----:B------:R-:W-:Y:S01]  /*6970*/  F2FP.F16.E4M3.UNPACK_B R84, R84.H1 ;  /* 0x00000054ff54723e */ /* 0x000fe200030006ff */
[--C-:B------:R-:W-:Y:S01]  /*6980*/  HADD2.F32 R69, -RZ, R71.reuse.H0_H0 ;  /* 0x20000047ff457230 */ /* 0x100fe20000004100 */
[----:B------:R-:W-:Y:S01]  /*6990*/  UPRMT UR5, UR37, 0x654, UR5 ;  /* 0x0000065425057896 */ /* 0x000fe20008000005 */
[----:B------:R-:W-:Y:S01]  /*69a0*/  HADD2.F32 R72, -RZ, R71.H1_H1 ;  /* 0x30000047ff487230 */ /* 0x000fe20000004100 */
[----:B------:R-:W-:Y:S01]  /*69b0*/  F2FP.F16.E4M3.UNPACK_B R85, R85.H1 ;  /* 0x00000055ff55723e */ /* 0x000fe200030006ff */
[--C-:B------:R-:W-:Y:S02]  /*69c0*/  HADD2.F32 R73, -RZ, R75.reuse.H0_H0 ;  /* 0x2000004bff497230 */ /* 0x100fe40000004100 */
[C---:B--2---:R-:W-:Y:S01]  /*69d0*/  FMUL R4, R47.reuse, R4 ;  /* 0x000000042f047220 */ /* 0x044fe20000400000 */
[C---:B------:R-:W-:Y:S01]  /*69e0*/  FMUL R5, R47.reuse, R5 ;  /* 0x000000052f057220 */ /* 0x040fe20000400000 */
[C---:B------:R-:W-:Y:S01]  /*69f0*/  FMUL R8, R47.reuse, R8 ;  /* 0x000000082f087220 */ /* 0x040fe20000400000 */
[----:B------:R-:W-:Y:S01]  /*6a00*/  FMUL R9, R47, R9 ;  /* 0x000000092f097220 */ /* 0x000fe20000400000 */
[C---:B------:R-:W-:Y:S01]  /*6a10*/  FFMA R4, R49.reuse, R50, R4 ;  /* 0x0000003231047223 */ /* 0x040fe20000000004 */
[----:B------:R-:W-:Y:S01]  /*6a20*/  SYNCS.ARRIVE.TRANS64.RED.A1T0 RZ, [UR5], RZ ;  /* 0x000000ffffff79a7 */ /* 0x000fe20008100405 */
        /* <DEDUP_REMOVED lines=18> */
[--C-:B------:R-:W-:Y:S02]  /*6b50*/  HADD2.F32 R55, -RZ, R81.reuse.H0_H0 ;  /* 0x20000051ff377230 */ /* 0x100fe40000004100 */
[----:B------:R-:W-:Y:S01]  /*6b60*/  FMUL R10, R47, R10 ;  /* 0x0000000a2f0a7220 */ /* 0x000fe20000400000 */
[C---:B------:R-:W-:Y:S01]  /*6b70*/  FFMA R6, R49.reuse, R51, R6 ;  /* 0x0000003331067223 */ /* 0x040fe20000000006 */
[----:B------:R-:W-:Y:S02]  /*6b80*/  HADD2.F32 R58, -RZ, R81.H1_H1 ;  /* 0x30000051ff3a7230 */ /* 0x000fe40000004100 */
[C---:B------:R-:W-:Y:S01]  /*6b90*/  FFMA R7, R49.reuse, R54, R7 ;  /* 0x0000003631077223 */ /* 0x040fe20000000007 */
[C---:B------:R-:W-:Y:S01]  /*6ba0*/  FFMA R8, R49.reuse, R53, R8 ;  /* 0x0000003531087223 */ /* 0x040fe20000000008 */
[C---:B------:R-:W-:Y:S01]  /*6bb0*/  FFMA R9, R49.reuse, R56, R9 ;  /* 0x0000003831097223 */ /* 0x040fe20000000009 */
[----:B------:R-:W-:Y:S01]  /*6bc0*/  FFMA R10, R49, R55, R10 ;  /* 0x00000037310a7223 */ /* 0x000fe2000000000a */
[----:B------:R-:W-:Y:S01]  /*6bd0*/  HADD2.F32 R51, -RZ, R77.H0_H0 ;  /* 0x2000004dff337230 */ /* 0x000fe20000004100 */
[----:B-1----:R-:W-:Y:S01]  /*6be0*/  F2FP.SATFINITE.E4M3.F32.PACK_AB_MERGE_C R116, R7, R6, RZ ;  /* 0x000000060774723e */ /* 0x002fe200048070ff */
[C---:B------:R-:W-:Y:S01]  /*6bf0*/  FMUL R11, R47.reuse, R11 ;  /* 0x0000000b2f0b7220 */ /* 0x040fe20000400000 */
[--C-:B------:R-:W-:Y:S02]  /*6c00*/  HADD2.F32 R59, -RZ, R82.reuse.H0_H0 ;  /* 0x20000052ff3b7230 */ /* 0x100fe40000004100 */
[----:B------:R-:W-:Y:S01]  /*6c10*/  FMUL R14, R47, R14 ;  /* 0x0000000e2f0e7220 */ /* 0x000fe20000400000 */
[----:B------:R-:W-:Y:S01]  /*6c20*/  HADD2.F32 R62, -RZ, R82.H1_H1 ;  /* 0x30000052ff3e7230 */ /* 0x000fe20000004100 */
[----:B------:R-:W-:Y:S01]  /*6c30*/  F2FP.SATFINITE.E4M3.F32.PACK_AB_MERGE_C R116, R5, R4, R116 ;  /* 0x000000040574723e */ /* 0x000fe20004807074 */
[C---:B------:R-:W-:Y:S01]  /*6c40*/  FFMA R11, R49.reuse, R58, R11 ;  /* 0x0000003a310b7223 */ /* 0x040fe2000000000b */
[C---:B------:R-:W-:Y:S01]  /*6c50*/  FFMA R12, R49.reuse, R57, R12 ;  /* 0x00000039310c7223 */ /* 0x040fe2000000000c */
[C---:B------:R-:W-:Y:S01]  /*6c60*/  FFMA R13, R49.reuse, R60, R13 ;  /* 0x0000003c310d7223 */ /* 0x040fe2000000000d */
[----:B------:R-:W-:Y:S01]  /*6c70*/  F2FP.F16.E4M3.UNPACK_B R86, R86.H1 ;  /* 0x00000056ff56723e */ /* 0x000fe200030006ff */
[----:B------:R-:W-:Y:S01]  /*6c80*/  FFMA R14, R49, R59, R14 ;  /* 0x0000003b310e7223 */ /* 0x000fe2000000000e */
[----:B------:R-:W-:Y:S01]  /*6c90*/  F2FP.SATFINITE.E4M3.F32.PACK_AB_MERGE_C R117, R11, R10, RZ ;  /* 0x0000000a0b75723e */ /* 0x000fe200048070ff */
[C---:B------:R-:W-:Y:S01]  /*6ca0*/  FMUL R15, R47.reuse, R15 ;  /* 0x0000000f2f0f7220 */ /* 0x040fe20000400000 */
[--C-:B------:R-:W-:Y:S02]  /*6cb0*/  HADD2.F32 R63, -RZ, R83.reuse.H0_H0 ;  /* 0x20000053ff3f7230 */ /* 0x100fe40000004100 */
[----:B------:R-:W-:Y:S01]  /*6cc0*/  FMUL R18, R47, R18 ;  /* 0x000000122f127220 */ /* 0x000fe20000400000 */
[----:B------:R-:W-:Y:S01]  /*6cd0*/  HADD2.F32 R66, -RZ, R83.H1_H1 ;  /* 0x30000053ff427230 */ /* 0x000fe20000004100 */
[----:B------:R-:W-:Y:S01]  /*6ce0*/  F2FP.SATFINITE.E4M3.F32.PACK_AB_MERGE_C R117, R9, R8, R117 ;  /* 0x000000080975723e */ /* 0x000fe20004807075 */
[C---:B------:R-:W-:Y:S01]  /*6cf0*/  FFMA R15, R49.reuse, R62, R15 ;  /* 0x0000003e310f7223 */ /* 0x040fe2000000000f */
[C---:B------:R-:W-:Y:S01]  /*6d00*/  FFMA R16, R49.reuse, R61, R16 ;  /* 0x0000003d31107223 */ /* 0x040fe20000000010 */
[----:B------:R-:W-:Y:S01]  /*6d10*/  FFMA R17, R49, R64, R17 ;  /* 0x0000004031117223 */ /* 0x000fe20000000011 */
[----:B------:R-:W-:Y:S01]  /*6d20*/  FMUL R19, R47, R19 ;  /* 0x000000132f137220 */ /* 0x000fe20000400000 */
        /* <DEDUP_REMOVED lines=15> */
[----:B------:R-:W-:Y:S01]  /*6e20*/  F2FP.F16.E4M3.UNPACK_B R87, R87.H1 ;  /* 0x00000057ff57723e */ /* 0x000fe200030006ff */
        /* <DEDUP_REMOVED lines=32> */
[----:B------:R-:W-:Y:S03]  /*7030*/  IADD3 R79, PT, PT, R44, 0x1, RZ ;  /* 0x000000012c4f7810 */ /* 0x000fe60007ffe0ff */
        /* <DEDUP_REMOVED lines=9> */
[----:B------:R-:W-:Y:S02]  /*70d0*/  UIADD3 UR8, UP0, UPT, UR52, 0x680, URZ ;  /* 0x0000068034087890 */ /* 0x000fe4000ff1e0ff */
[----:B------:R-:W-:Y:S02]  /*70e0*/  UIADD3 UR5, UPT, UPT, UR41, 0x40, URZ ;  /* 0x0000004029057890 */ /* 0x000fe4000fffe0ff */
[----:B------:R-:W-:Y:S02]  /*70f0*/  UIADD3 UR4, UPT, UPT, UR49, 0x3200, URZ ;  /* 0x0000320031047890 */ /* 0x000fe4000fffe0ff */
[----:B------:R-:W-:Y:S01]  /*7100*/  UIADD3.X UR9, UPT, UPT, URZ, UR53, URZ, UP0, !UPT ;  /* 0x00000035ff097290 */ /* 0x000fe200087fe4ff */
[----:B------:R-:W-:Y:S01]  /*7110*/  UMOV UR6, UR42 ;  /* 0x0000002a00067c82 */ /* 0x000fe20008000000 */
[----:B------:R-:W-:Y:S07]  /*7120*/  UMOV UR7, UR36 ;  /* 0x0000002400077c82 */ /* 0x000fee0008000000 */
[----:B------:R2:W-:Y:S01]  /*7130*/  UTMASTG.3D [UR4], [UR8] ;  /* 0x00000004080073b5 */ /* 0x0005e20008010000 */
[----:B------:R0:W-:Y:S01]  /*7140*/  UTMACMDFLUSH ;  /* 0x00000000000079b7 */ /* 0x0001e20000000000 */
[----:B--2---:R-:W-:Y:S04]  /*7150*/  DEPBAR.LE SB0, 0x1 ;  /* 0x000080400000791a */ /* 0x004fe80000000000 */
.L_x_106:
[----:B------:R-:W-:Y:S05]  /*7160*/  BSYNC.RECONVERGENT B0 ;  /* 0x0000000000007941 */ /* 0x000fea0003800200 */
.L_x_105:
[----:B------:R-:W-:Y:S01]  /*7170*/  BAR.SYNC.DEFER_BLOCKING 0x1, 0x80 ;  /* 0x0042000000007b1d */ /* 0x000fe20000010000 */
[----:B------:R-:W-:Y:S01]  /*7180*/  ISETP.NE.AND P2, PT, R111, RZ, PT ;  /* 0x000000ff6f00720c */ /* 0x000fe20003f45270 */
[----:B------:R-:W-:Y:S01]  /*7190*/  IMAD.IADD R20, R43, 0x1, R94 ;  /* 0x000000012b147824 */ /* 0x000fe200078e025e */
[----:B------:R-:W-:Y:S01]  /*71a0*/  ISETP.NE.AND P0, PT, R112, 0x2, PT ;  /* 0x000000027000780c */ /* 0x000fe20003f05270 */
[----:B------:R-:W-:Y:S01]  /*71b0*/  IMAD.IADD R21, R45, 0x1, R96 ;  /* 0x000000012d157824 */ /* 0x000fe200078e0260 */
[----:B------:R-:W-:Y:S02]  /*71c0*/  ISETP.NE.AND P1, PT, R79, 0x4, PT ;  /* 0x000000044f00780c */ /* 0x000fe40003f25270 */
[----:B------:R-:W-:Y:S02]  /*71d0*/  SEL R3, RZ, 0x1, P0 ;  /* 0x00000001ff037807 */ /* 0x000fe40000000000 */
[----:B------:R-:W-:Y:S02]  /*71e0*/  SEL R0, RZ, 0x1, P1 ;  /* 0x00000001ff007807 */ /* 0x000fe40000800000 */
[----:B------:R-:W-:Y:S02]  /*71f0*/  LOP3.LUT R106, R106, R3, RZ, 0x3c, !PT ;  /* 0x000000036a6a7212 */ /* 0x000fe400078e3cff */
[----:B------:R-:W-:Y:S02]  /*7200*/  LOP3.LUT R107, R107, R0, RZ, 0x3c, !PT ;  /* 0x000000006b6b7212 */ /* 0x000fe400078e3cff */
[----:B------:R-:W-:Y:S02]  /*7210*/  @P2 R2UR UR36, R103 ;  /* 0x00000000672422ca */ /* 0x000fe400000e0000 */
[----:B------:R-:W-:Y:S02]  /*7220*/  SEL R112, R112, RZ, P0 ;  /* 0x000000ff70707207 */ /* 0x000fe40000000000 */
[----:B------:R-:W-:Y:S01]  /*7230*/  SEL R44, R79, RZ, P1 ;  /* 0x000000ff4f2c7207 */ /* 0x000fe20000800000 */
[----:B------:R-:W-:Y:S10]  /*7240*/  @P2 BRA `(.L_x_107) ;  /* 0xffffffd400f82947 */ /* 0x000ff4000383ffff */
[----:B------:R-:W-:Y:S05]  /*7250*/  EXIT ;  /* 0x000000000000794d */ /* 0x000fea0003800000 */
.L_x_19:
[----:B--2---:R2:W1:Y:S02]  /*7260*/  SYNCS.PHASECHK.TRANS64.TRYWAIT P0, [R3+URZ+0x110], R2 ;  /* 0x00011002030075a7 */ /* 0x00446400080011ff */
[----:B-1----:R-:W-:Y:S05]  /*7270*/  @!P0 NANOSLEEP.SYNCS 0x989680 ;  /* 0x009896800000895d */ /* 0x002fea0003900000 */
[----:B------:R-:W1:Y:S02]  /*7280*/  @!P0 SYNCS.PHASECHK.TRANS64 P0, [R3+URZ+0x110], R2 ;  /* 0x00011002030085a7 */ /* 0x000e6400080010ff */
[----:B-1----:R-:W-:Y:S05]  /*7290*/  @!P0 BRA `(.L_x_19) ;  /* 0xfffffffc00f08947 */ /* 0x002fea000383ffff */
[----:B------:R-:W-:Y:S05]  /*72a0*/  BRA `(.L_x_108) ;  /* 0xffffffa000d87947 */ /* 0x000fea000383ffff */
.L_x_22:
[----:B-1----:R-:W-:-:S07]  /*72b0*/  MOV R2, UR33 ;  /* 0x0000002100027c02 */ /* 0x002fce0008000f00 */
.L_x_109:
[----:B-1----:R1:W2:Y:S02]  /*72c0*/  SYNCS.PHASECHK.TRANS64.TRYWAIT P0, [R2+URZ+0x38], R5 ;  /* 0x00003805020075a7 */ /* 0x0022a400080011ff */
[----:B--2---:R-:W-:Y:S05]  /*72d0*/  @!P0 NANOSLEEP.SYNCS 0x989680 ;  /* 0x009896800000895d */ /* 0x004fea0003900000 */
[----:B------:R-:W2:Y:S02]  /*72e0*/  @!P0 SYNCS.PHASECHK.TRANS64 P0, [R2+URZ+0x38], R5 ;  /* 0x00003805020085a7 */ /* 0x000ea400080010ff */
[----:B--2---:R-:W-:Y:S05]  /*72f0*/  @!P0 BRA `(.L_x_109) ;  /* 0xfffffffc00f08947 */ /* 0x004fea000383ffff */
[----:B------:R-:W-:Y:S05]  /*7300*/  BRA `(.L_x_21) ;  /* 0xffffffa400287947 */ /* 0x000fea000383ffff */
.L_x_28:
[----:B-1----:R-:W-:-:S07]  /*7310*/  MOV R2, UR17 ;  /* 0x0000001100027c02 */ /* 0x002fce0008000f00 */
.L_x_110:
[----:B-1----:R1:W2:Y:S02]  /*7320*/  SYNCS.PHASECHK.TRANS64.TRYWAIT P0, [R2+URZ+0x38], R5 ;  /* 0x00003805020075a7 */ /* 0x0022a400080011ff */
[----:B--2---:R-:W-:Y:S05]  /*7330*/  @!P0 NANOSLEEP.SYNCS 0x989680 ;  /* 0x009896800000895d */ /* 0x004fea0003900000 */
[----:B------:R-:W2:Y:S02]  /*7340*/  @!P0 SYNCS.PHASECHK.TRANS64 P0, [R2+URZ+0x38], R5 ;  /* 0x00003805020085a7 */ /* 0x000ea400080010ff */
[----:B--2---:R-:W-:Y:S05]  /*7350*/  @!P0 BRA `(.L_x_110) ;  /* 0xfffffffc00f08947 */ /* 0x004fea000383ffff */
[----:B------:R-:W-:Y:S05]  /*7360*/  BRA `(.L_x_27) ;  /* 0xffffffa400d07947 */ /* 0x000fea000383ffff */
.L_x_32:
[----:B-1----:R1:W2:Y:S02]  /*7370*/  SYNCS.PHASECHK.TRANS64.TRYWAIT P0, [R2+URZ+0xa0], R3 ;  /* 0x0000a003020075a7 */ /* 0x0022a400080011ff */
[----:B--2---:R-:W-:Y:S05]  /*7380*/  @!P0 NANOSLEEP.SYNCS 0x989680 ;  /* 0x009896800000895d */ /* 0x004fea0003900000 */
[----:B------:R-:W2:Y:S02]  /*7390*/  @!P0 SYNCS.PHASECHK.TRANS64 P0, [R2+URZ+0xa0], R3 ;  /* 0x0000a003020085a7 */ /* 0x000ea400080010ff */
[----:B--2---:R-:W-:Y:S05]  /*73a0*/  @!P0 BRA `(.L_x_32) ;  /* 0xfffffffc00f08947 */ /* 0x004fea000383ffff */
[----:B------:R-:W-:Y:S05]  /*73b0*/  BRA `(.L_x_111) ;  /* 0xffffffa800607947 */ /* 0x000fea000383ffff */
.L_x_36:
[----:B----4-:R-:W-:-:S07]  /*73c0*/  MOV R0, UR5 ;  /* 0x0000000500007c02 */ /* 0x010fce0008000f00 */
.L_x_112:
[----:B-1----:R1:W2:Y:S02]  /*73d0*/  SYNCS.PHASECHK.TRANS64.TRYWAIT P0, [R0+URZ], R3 ;  /* 0x00000003000075a7 */ /* 0x0022a400080011ff */
[----:B--2---:R-:W-:Y:S05]  /*73e0*/  @!P0 NANOSLEEP.SYNCS 0x989680 ;  /* 0x009896800000895d */ /* 0x004fea0003900000 */
[----:B------:R-:W2:Y:S02]  /*73f0*/  @!P0 SYNCS.PHASECHK.TRANS64 P0, [R0+URZ], R3 ;  /* 0x00000003000085a7 */ /* 0x000ea400080010ff */
[----:B--2---:R-:W-:Y:S05]  /*7400*/  @!P0 BRA `(.L_x_112) ;  /* 0xfffffffc00f08947 */ /* 0x004fea000383ffff */
[----:B------:R-:W-:Y:S05]  /*7410*/  BRA `(.L_x_113) ;  /* 0xffffffac00d07947 */ /* 0x000fea000383ffff */
.L_x_37:
[----:B----4-:R-:W-:-:S07]  /*7420*/  MOV R0, UR5 ;  /* 0x0000000500007c02 */ /* 0x010fce0008000f00 */
.L_x_114:
[----:B-1----:R1:W2:Y:S02]  /*7430*/  SYNCS.PHASECHK.TRANS64.TRYWAIT P0, [R0+URZ], R3 ;  /* 0x00000003000075a7 */ /* 0x0022a400080011ff */
[----:B--2---:R-:W-:Y:S05]  /*7440*/  @!P0 NANOSLEEP.SYNCS 0x989680 ;  /* 0x009896800000895d */ /* 0x004fea0003900000 */
[----:B------:R-:W2:Y:S02]  /*7450*/  @!P0 SYNCS.PHASECHK.TRANS64 P0, [R0+URZ], R3 ;  /* 0x00000003000085a7 */ /* 0x000ea400080010ff */
[----:B--2---:R-:W-:Y:S05]  /*7460*/  @!P0 BRA `(.L_x_114) ;  /* 0xfffffffc00f08947 */ /* 0x004fea000383ffff */
[----:B------:R-:W-:Y:S05]  /*7470*/  BRA `(.L_x_115) ;  /* 0xffffffac00dc7947 */ /* 0x000fea000383ffff */
.L_x_38:
[----:B----4-:R-:W-:-:S07]  /*7480*/  MOV R0, UR5 ;  /* 0x0000000500007c02 */ /* 0x010fce0008000f00 */
.L_x_116:
[----:B-1----:R1:W2:Y:S02]  /*7490*/  SYNCS.PHASECHK.TRANS64.TRYWAIT P0, [R0+URZ], R3 ;  /* 0x00000003000075a7 */ /* 0x0022a400080011ff */
[----:B--2---:R-:W-:Y:S05]  /*74a0*/  @!P0 NANOSLEEP.SYNCS 0x989680 ;  /* 0x009896800000895d */ /* 0x004fea0003900000 */
[----:B------:R-:W2:Y:S02]  /*74b0*/  @!P0 SYNCS.PHASECHK.TRANS64 P0, [R0+URZ], R3 ;  /* 0x00000003000085a7 */ /* 0x000ea400080010ff */
[----:B--2---:R-:W-:Y:S05]  /*74c0*/  @!P0 BRA `(.L_x_116) ;  /* 0xfffffffc00f08947 */ /* 0x004fea000383ffff */
[----:B------:R-:W-:Y:S05]  /*74d0*/  BRA `(.L_x_117) ;  /* 0xffffffac00e87947 */ /* 0x000fea000383ffff */
.L_x_39:
[----:B----4-:R-:W-:-:S07]  /*74e0*/  MOV R0, UR5 ;  /* 0x0000000500007c02 */ /* 0x010fce0008000f00 */
.L_x_118:
[----:B-1----:R1:W2:Y:S02]  /*74f0*/  SYNCS.PHASECHK.TRANS64.TRYWAIT P0, [R0+URZ], R3 ;  /* 0x00000003000075a7 */ /* 0x0022a400080011ff */
[----:B--2---:R-:W-:Y:S05]  /*7500*/  @!P0 NANOSLEEP.SYNCS 0x989680 ;  /* 0x009896800000895d */ /* 0x004fea0003900000 */
[----:B------:R-:W2:Y:S02]  /*7510*/  @!P0 SYNCS.PHASECHK.TRANS64 P0, [R0+URZ], R3 ;  /* 0x00000003000085a7 */ /* 0x000ea400080010ff */
[----:B--2---:R-:W-:Y:S05]  /*7520*/  @!P0 BRA `(.L_x_118) ;  /* 0xfffffffc00f08947 */ /* 0x004fea000383ffff */
[----:B------:R-:W-:Y:S05]  /*7530*/  BRA `(.L_x_119) ;  /* 0xffffffac00f47947 */ /* 0x000fea000383ffff */
.L_x_40:
[----:B----4-:R-:W-:-:S07]  /*7540*/  MOV R0, UR5 ;  /* 0x0000000500007c02 */ /* 0x010fce0008000f00 */
.L_x_120:
[----:B-1----:R1:W2:Y:S02]  /*7550*/  SYNCS.PHASECHK.TRANS64.TRYWAIT P0, [R0+URZ], R3 ;  /* 0x00000003000075a7 */ /* 0x0022a400080011ff */
[----:B--2---:R-:W-:Y:S05]  /*7560*/  @!P0 NANOSLEEP.SYNCS 0x989680 ;  /* 0x009896800000895d */ /* 0x004fea0003900000 */
[----:B------:R-:W2:Y:S02]  /*7570*/  @!P0 SYNCS.PHASECHK.TRANS64 P0, [R0+URZ], R3 ;  /* 0x00000003000085a7 */ /* 0x000ea400080010ff */
[----:B--2---:R-:W-:Y:S05]  /*7580*/  @!P0 BRA `(.L_x_120) ;  /* 0xfffffffc00f08947 */ /* 0x004fea000383ffff */
[----:B------:R-:W-:Y:S05]  /*7590*/  BRA `(.L_x_121) ;  /* 0xffffffb000007947 */ /* 0x000fea000383ffff */
.L_x_41:
[----:B----4-:R-:W-:-:S07]  /*75a0*/  MOV R0, UR5 ;  /* 0x0000000500007c02 */ /* 0x010fce0008000f00 */
.L_x_122:
[----:B-1----:R1:W2:Y:S02]  /*75b0*/  SYNCS.PHASECHK.TRANS64.TRYWAIT P0, [R0+URZ], R3 ;  /* 0x00000003000075a7 */ /* 0x0022a400080011ff */
[----:B--2---:R-:W-:Y:S05]  /*75c0*/  @!P0 NANOSLEEP.SYNCS 0x989680 ;  /* 0x009896800000895d */ /* 0x004fea0003900000 */
[----:B------:R-:W2:Y:S02]  /*75d0*/  @!P0 SYNCS.PHASECHK.TRANS64 P0, [R0+URZ], R3 ;  /* 0x00000003000085a7 */ /* 0x000ea400080010ff */
[----:B--2---:R-:W-:Y:S05]  /*75e0*/  @!P0 BRA `(.L_x_122) ;  /* 0xfffffffc00f08947 */ /* 0x004fea000383ffff */
[----:B------:R-:W-:Y:S05]  /*75f0*/  BRA `(.L_x_123) ;  /* 0xffffffb0000c7947 */ /* 0x000fea000383ffff */
.L_x_44:
[----:B-1----:R1:W2:Y:S02]  /*7600*/  SYNCS.PHASECHK.TRANS64.TRYWAIT P0, [R0+URZ+0x100], R5 ;  /* 0x00010005000075a7 */ /* 0x0022a400080011ff */
[----:B--2---:R-:W-:Y:S05]  /*7610*/  @!P0 NANOSLEEP.SYNCS 0x989680 ;  /* 0x009896800000895d */ /* 0x004fea0003900000 */
[----:B------:R-:W2:Y:S02]  /*7620*/  @!P0 SYNCS.PHASECHK.TRANS64 P0, [R0+URZ+0x100], R5 ;  /* 0x00010005000085a7 */ /* 0x000ea400080010ff */
[----:B--2---:R-:W-:Y:S05]  /*7630*/  @!P0 BRA `(.L_x_44) ;  /* 0xfffffffc00f08947 */ /* 0x004fea000383ffff */
[----:B------:R-:W-:Y:S05]  /*7640*/  BRA `(.L_x_124) ;  /* 0xffffffb000687947 */ /* 0x000fea000383ffff */
.L_x_45:
[----:B------:R-:W-:-:S07]  /*7650*/  MOV R0, UR5 ;  /* 0x0000000500007c02 */ /* 0x000fce0008000f00 */
.L_x_125:
[----:B-1----:R1:W2:Y:S02]  /*7660*/  SYNCS.PHASECHK.TRANS64.TRYWAIT P0, [R0+URZ+0xb0], R5 ;  /* 0x0000b005000075a7 */ /* 0x0022a400080011ff */
[----:B--2---:R-:W-:Y:S05]  /*7670*/  @!P0 NANOSLEEP.SYNCS 0x989680 ;  /* 0x009896800000895d */ /* 0x004fea0003900000 */
[----:B------:R-:W2:Y:S02]  /*7680*/  @!P0 SYNCS.PHASECHK.TRANS64 P0, [R0+URZ+0xb0], R5 ;  /* 0x0000b005000085a7 */ /* 0x000ea400080010ff */
[----:B--2---:R-:W-:Y:S05]  /*7690*/  @!P0 BRA `(.L_x_125) ;  /* 0xfffffffc00f08947 */ /* 0x004fea000383ffff */
[----:B------:R-:W-:Y:S05]  /*76a0*/  BRA `(.L_x_126) ;  /* 0xffffffb000787947 */ /* 0x000fea000383ffff */
.L_x_46:
[----:B-1----:R1:W2:Y:S02]  /*76b0*/  SYNCS.PHASECHK.TRANS64.TRYWAIT P1, [R0+URZ+0xa0], R5 ;  /* 0x0000a005000075a7 */ /* 0x0022a400080211ff */
[----:B--2---:R-:W-:Y:S05]  /*76c0*/  @!P1 NANOSLEEP.SYNCS 0x989680 ;  /* 0x009896800000995d */ /* 0x004fea0003900000 */
[----:B------:R-:W2:Y:S02]  /*76d0*/  @!P1 SYNCS.PHASECHK.TRANS64 P1, [R0+URZ+0xa0], R5 ;  /* 0x0000a005000095a7 */ /* 0x000ea400080210ff */
[----:B--2---:R-:W-:Y:S05]  /*76e0*/  @!P1 BRA `(.L_x_46) ;  /* 0xfffffffc00f09947 */ /* 0x004fea000383ffff */
[----:B------:R-:W-:Y:S05]  /*76f0*/  BRA `(.L_x_127) ;  /* 0xffffffb000a87947 */ /* 0x000fea000383ffff */
.L_x_49:
[----:B------:R-:W-:-:S07]  /*7700*/  MOV R0, UR5 ;  /* 0x0000000500007c02 */ /* 0x000fce0008000f00 */
.L_x_128:
[----:B-1----:R1:W2:Y:S02]  /*7710*/  SYNCS.PHASECHK.TRANS64.TRYWAIT P0, [R0+URZ+0xb0], R3 ;  /* 0x0000b003000075a7 */ /* 0x0022a400080011ff */
[----:B--2---:R-:W-:Y:S05]  /*7720*/  @!P0 NANOSLEEP.SYNCS 0x989680 ;  /* 0x009896800000895d */ /* 0x004fea0003900000 */
[----:B------:R-:W2:Y:S02]  /*7730*/  @!P0 SYNCS.PHASECHK.TRANS64 P0, [R0+URZ+0xb0], R3 ;  /* 0x0000b003000085a7 */ /* 0x000ea400080010ff */
[----:B--2---:R-:W-:Y:S05]  /*7740*/  @!P0 BRA `(.L_x_128) ;  /* 0xfffffffc00f08947 */ /* 0x004fea000383ffff */
[----:B------:R-:W-:Y:S05]  /*7750*/  BRA `(.L_x_48) ;  /* 0xffffffb000fc7947 */ /* 0x000fea000383ffff */
.L_x_56:
[----:B-1----:R1:W2:Y:S02]  /*7760*/  SYNCS.PHASECHK.TRANS64.TRYWAIT P1, [R0+URZ+0xa0], R5 ;  /* 0x0000a005000075a7 */ /* 0x0022a400080211ff */
[----:B--2---:R-:W-:Y:S05]  /*7770*/  @!P1 NANOSLEEP.SYNCS 0x989680 ;  /* 0x009896800000995d */ /* 0x004fea0003900000 */
[----:B------:R-:W2:Y:S02]  /*7780*/  @!P1 SYNCS.PHASECHK.TRANS64 P1, [R0+URZ+0xa0], R5 ;  /* 0x0000a005000095a7 */ /* 0x000ea400080210ff */
[----:B--2---:R-:W-:Y:S05]  /*7790*/  @!P1 BRA `(.L_x_56) ;  /* 0xfffffffc00f09947 */ /* 0x004fea000383ffff */
[----:B------:R-:W-:Y:S05]  /*77a0*/  BRA `(.L_x_129) ;  /* 0xffffffb800547947 */ /* 0x000fea000383ffff */
.L_x_57:
[----:B------:R-:W-:-:S07]  /*77b0*/  MOV R3, UR9 ;  /* 0x0000000900037c02 */ /* 0x000fce0008000f00 */
.L_x_130:
[----:B-1----:R1:W2:Y:S02]  /*77c0*/  SYNCS.PHASECHK.TRANS64.TRYWAIT P0, [R3+URZ+0xe0], R0 ;  /* 0x0000e000030075a7 */ /* 0x0022a400080011ff */
[----:B--2---:R-:W-:Y:S05]  /*77d0*/  @!P0 NANOSLEEP.SYNCS 0x989680 ;  /* 0x009896800000895d */ /* 0x004fea0003900000 */
[----:B------:R-:W2:Y:S02]  /*77e0*/  @!P0 SYNCS.PHASECHK.TRANS64 P0, [R3+URZ+0xe0], R0 ;  /* 0x0000e000030085a7 */ /* 0x000ea400080010ff */
[----:B--2---:R-:W-:Y:S05]  /*77f0*/  @!P0 BRA `(.L_x_130) ;  /* 0xfffffffc00f08947 */ /* 0x004fea000383ffff */
[----:B------:R-:W-:Y:S05]  /*7800*/  BRA `(.L_x_131) ;  /* 0xffffffb800887947 */ /* 0x000fea000383ffff */
.L_x_60:
[----:B------:R-:W-:Y:S07]  /*7810*/  MOV R0, UR7 ;  /* 0x0000000700007c02 */ /* 0x000fee0008000f00 */
.L_x_132:
[----:B-1----:R1:W2:Y:S02]  /*7820*/  SYNCS.PHASECHK.TRANS64.TRYWAIT P0, [R0+URZ], R3 ;  /* 0x00000003000075a7 */ /* 0x0022a400080011ff */
[----:B--2---:R-:W-:Y:S05]  /*7830*/  @!P0 NANOSLEEP.SYNCS 0x989680 ;  /* 0x009896800000895d */ /* 0x004fea0003900000 */
[----:B------:R-:W2:Y:S02]  /*7840*/  @!P0 SYNCS.PHASECHK.TRANS64 P0, [R0+URZ], R3 ;  /* 0x00000003000085a7 */ /* 0x000ea400080010ff */
[----:B--2---:R-:W-:Y:S05]  /*7850*/  @!P0 BRA `(.L_x_132) ;  /* 0xfffffffc00f08947 */ /* 0x004fea000383ffff */
[----:B------:R-:W-:Y:S05]  /*7860*/  BRA `(.L_x_59) ;  /* 0xffffffb800c07947 */ /* 0x000fea000383ffff */
.L_x_63:
[----:B------:R-:W-:-:S07]  /*7870*/  MOV R0, UR5 ;  /* 0x0000000500007c02 */ /* 0x000fce0008000f00 */
.L_x_133:
[----:B--2---:R2:W3:Y:S02]  /*7880*/  SYNCS.PHASECHK.TRANS64.TRYWAIT P0, [R0+URZ], R3 ;  /* 0x00000003000075a7 */ /* 0x0044e400080011ff */
[----:B---3--:R-:W-:Y:S05]  /*7890*/  @!P0 NANOSLEEP.SYNCS 0x989680 ;  /* 0x009896800000895d */ /* 0x008fea0003900000 */
[----:B------:R-:W3:Y:S02]  /*78a0*/  @!P0 SYNCS.PHASECHK.TRANS64 P0, [R0+URZ], R3 ;  /* 0x00000003000085a7 */ /* 0x000ee400080010ff */
[----:B---3--:R-:W-:Y:S05]  /*78b0*/  @!P0 BRA `(.L_x_133) ;  /* 0xfffffffc00f08947 */ /* 0x008fea000383ffff */
[----:B------:R-:W-:Y:S05]  /*78c0*/  BRA `(.L_x_134) ;  /* 0xffffffbc00607947 */ /* 0x000fea000383ffff */
.L_x_64:
[----:B------:R-:W-:-:S07]  /*78d0*/  MOV R0, UR5 ;  /* 0x0000000500007c02 */ /* 0x000fce0008000f00 */
.L_x_135:
[----:B--2---:R2:W3:Y:S02]  /*78e0*/  SYNCS.PHASECHK.TRANS64.TRYWAIT P0, [R0+URZ], R3 ;  /* 0x00000003000075a7 */ /* 0x0044e400080011ff */
[----:B---3--:R-:W-:Y:S05]  /*78f0*/  @!P0 NANOSLEEP.SYNCS 0x989680 ;  /* 0x009896800000895d */ /* 0x008fea0003900000 */
[----:B------:R-:W3:Y:S02]  /*7900*/  @!P0 SYNCS.PHASECHK.TRANS64 P0, [R0+URZ], R3 ;  /* 0x00000003000085a7 */ /* 0x000ee400080010ff */
[----:B---3--:R-:W-:Y:S05]  /*7910*/  @!P0 BRA `(.L_x_135) ;  /* 0xfffffffc00f08947 */ /* 0x008fea000383ffff */
[----:B------:R-:W-:Y:S05]  /*7920*/  BRA `(.L_x_136) ;  /* 0xffffffbc006c7947 */ /* 0x000fea000383ffff */
.L_x_65:
[----:B------:R-:W-:-:S07]  /*7930*/  MOV R0, UR5 ;  /* 0x0000000500007c02 */ /* 0x000fce0008000f00 */
.L_x_137:
[----:B--2---:R2:W3:Y:S02]  /*7940*/  SYNCS.PHASECHK.TRANS64.TRYWAIT P0, [R0+URZ], R3 ;  /* 0x00000003000075a7 */ /* 0x0044e400080011ff */
[----:B---3--:R-:W-:Y:S05]  /*7950*/  @!P0 NANOSLEEP.SYNCS 0x989680 ;  /* 0x009896800000895d */ /* 0x008fea0003900000 */
[----:B------:R-:W3:Y:S02]  /*7960*/  @!P0 SYNCS.PHASECHK.TRANS64 P0, [R0+URZ], R3 ;  /* 0x00000003000085a7 */ /* 0x000ee400080010ff */
[----:B---3--:R-:W-:Y:S05]  /*7970*/  @!P0 BRA `(.L_x_137) ;  /* 0xfffffffc00f08947 */ /* 0x008fea000383ffff */
[----:B------:R-:W-:Y:S05]  /*7980*/  BRA `(.L_x_138) ;  /* 0xffffffbc00787947 */ /* 0x000fea000383ffff */
.L_x_66:
[----:B------:R-:W-:-:S07]  /*7990*/  MOV R0, UR7 ;  /* 0x0000000700007c02 */ /* 0x000fce0008000f00 */
.L_x_139:
[----:B--2---:R2:W3:Y:S02]  /*79a0*/  SYNCS.PHASECHK.TRANS64.TRYWAIT P0, [R0+URZ], R3 ;  /* 0x00000003000075a7 */ /* 0x0044e400080011ff */
[----:B---3--:R-:W-:Y:S05]  /*79b0*/  @!P0 NANOSLEEP.SYNCS 0x989680 ;  /* 0x009896800000895d */ /* 0x008fea0003900000 */
[----:B------:R-:W3:Y:S02]  /*79c0*/  @!P0 SYNCS.PHASECHK.TRANS64 P0, [R0+URZ], R3 ;  /* 0x00000003000085a7 */ /* 0x000ee400080010ff */
[----:B---3--:R-:W-:Y:S05]  /*79d0*/  @!P0 BRA `(.L_x_139) ;  /* 0xfffffffc00f08947 */ /* 0x008fea000383ffff */
[----:B------:R-:W-:Y:S05]  /*79e0*/  BRA `(.L_x_140) ;  /* 0xffffffbc00847947 */ /* 0x000fea000383ffff */
.L_x_71:
[----:B--2---:R2:W3:Y:S02]  /*79f0*/  SYNCS.PHASECHK.TRANS64.TRYWAIT P0, [R0+URZ+0xa0], R3 ;  /* 0x0000a003000075a7 */ /* 0x0044e400080011ff */
[----:B---3--:R-:W-:Y:S05]  /*7a00*/  @!P0 NANOSLEEP.SYNCS 0x989680 ;  /* 0x009896800000895d */ /* 0x008fea0003900000 */
[----:B------:R-:W3:Y:S02]  /*7a10*/  @!P0 SYNCS.PHASECHK.TRANS64 P0, [R0+URZ+0xa0], R3 ;  /* 0x0000a003000085a7 */ /* 0x000ee400080010ff */
[----:B---3--:R-:W-:Y:S05]  /*7a20*/  @!P0 BRA `(.L_x_71) ;  /* 0xfffffffc00f08947 */ /* 0x008fea000383ffff */
[----:B------:R-:W-:Y:S05]  /*7a30*/  BRA `(.L_x_141) ;  /* 0xffffffc000887947 */ /* 0x000fea000383ffff */
.L_x_74:
[----:B------:R-:W-:Y:S07]  /*7a40*/  MOV R0, UR7 ;  /* 0x0000000700007c02 */ /* 0x000fee0008000f00 */
.L_x_142:
[----:B--2---:R2:W3:Y:S02]  /*7a50*/  SYNCS.PHASECHK.TRANS64.TRYWAIT P0, [R0+URZ+0x98], R3 ;  /* 0x00009803000075a7 */ /* 0x0044e400080011ff */
[----:B---3--:R-:W-:Y:S05]  /*7a60*/  @!P0 NANOSLEEP.SYNCS 0x989680 ;  /* 0x009896800000895d */ /* 0x008fea0003900000 */
[----:B------:R-:W3:Y:S02]  /*7a70*/  @!P0 SYNCS.PHASECHK.TRANS64 P0, [R0+URZ+0x98], R3 ;  /* 0x00009803000085a7 */ /* 0x000ee400080010ff */
[----:B---3--:R-:W-:Y:S05]  /*7a80*/  @!P0 BRA `(.L_x_142) ;  /* 0xfffffffc00f08947 */ /* 0x008fea000383ffff */
[----:B------:R-:W-:Y:S05]  /*7a90*/  BRA `(.L_x_73) ;  /* 0xffffffc400687947 */ /* 0x000fea000383ffff */
.L_x_77:
[----:B--2---:R-:W-:Y:S07]  /*7aa0*/  MOV R3, UR7 ;  /* 0x0000000700037c02 */ /* 0x004fee0008000f00 */
.L_x_143:
[----:B-1----:R1:W2:Y:S02]  /*7ab0*/  SYNCS.PHASECHK.TRANS64.TRYWAIT P0, [R3+URZ+0x80], R12 ;  /* 0x0000800c030075a7 */ /* 0x0022a400080011ff */
[----:B--2---:R-:W-:Y:S05]  /*7ac0*/  @!P0 NANOSLEEP.SYNCS 0x989680 ;  /* 0x009896800000895d */ /* 0x004fea0003900000 */
[----:B------:R-:W2:Y:S02]  /*7ad0*/  @!P0 SYNCS.PHASECHK.TRANS64 P0, [R3+URZ+0x80], R12 ;  /* 0x0000800c030085a7 */ /* 0x000ea400080010ff */
[----:B--2---:R-:W-:Y:S05]  /*7ae0*/  @!P0 BRA `(.L_x_143) ;  /* 0xfffffffc00f08947 */ /* 0x004fea000383ffff */
[----:B------:R-:W-:Y:S05]  /*7af0*/  BRA `(.L_x_144) ;  /* 0xffffffc400e07947 */ /* 0x000fea000383ffff */
.L_x_78:
[----:B------:R-:W-:Y:S07]  /*7b00*/  MOV R3, UR7 ;  /* 0x0000000700037c02 */ /* 0x000fee0008000f00 */
.L_x_145:
[----:B-1----:R1:W2:Y:S02]  /*7b10*/  SYNCS.PHASECHK.TRANS64.TRYWAIT P0, [R3+URZ+0x88], R12 ;  /* 0x0000880c030075a7 */ /* 0x0022a400080011ff */
[----:B--2---:R-:W-:Y:S05]  /*7b20*/  @!P0 NANOSLEEP.SYNCS 0x989680 ;  /* 0x009896800000895d */ /* 0x004fea0003900000 */
[----:B------:R-:W2:Y:S02]  /*7b30*/  @!P0 SYNCS.PHASECHK.TRANS64 P0, [R3+URZ+0x88], R12 ;  /* 0x0000880c030085a7 */ /* 0x000ea400080010ff */
[----:B--2---:R-:W-:Y:S05]  /*7b40*/  @!P0 BRA `(.L_x_145) ;  /* 0xfffffffc00f08947 */ /* 0x004fea000383ffff */
[----:B------:R-:W-:Y:S05]  /*7b50*/  BRA `(.L_x_146) ;  /* 0xffffffc800607947 */ /* 0x000fea000383ffff */
.L_x_80:
[----:B------:R-:W-:-:S07]  /*7b60*/  MOV R0, UR7 ;  /* 0x0000000700007c02 */ /* 0x000fce0008000f00 */
.L_x_147:
[----:B-1----:R1:W3:Y:S02]  /*7b70*/  SYNCS.PHASECHK.TRANS64.TRYWAIT P0, [R0+URZ+0x80], R3 ;  /* 0x00008003000075a7 */ /* 0x0022e400080011ff */
[----:B---3--:R-:W-:Y:S05]  /*7b80*/  @!P0 NANOSLEEP.SYNCS 0x989680 ;  /* 0x009896800000895d */ /* 0x008fea0003900000 */
[----:B------:R-:W3:Y:S02]  /*7b90*/  @!P0 SYNCS.PHASECHK.TRANS64 P0, [R0+URZ+0x80], R3 ;  /* 0x00008003000085a7 */ /* 0x000ee400080010ff */
[----:B---3--:R-:W-:Y:S05]  /*7ba0*/  @!P0 BRA `(.L_x_147) ;  /* 0xfffffffc00f08947 */ /* 0x008fea000383ffff */
[----:B------:R-:W-:Y:S05]  /*7bb0*/  BRA `(.L_x_148) ;  /* 0xffffffc800d07947 */ /* 0x000fea000383ffff */
.L_x_82:
[----:B--2---:R2:W4:Y:S02]  /*7bc0*/  SYNCS.PHASECHK.TRANS64.TRYWAIT P0, [R0+URZ+0xa0], R3 ;  /* 0x0000a003000075a7 */ /* 0x00452400080011ff */
[----:B----4-:R-:W-:Y:S05]  /*7bd0*/  @!P0 NANOSLEEP.SYNCS 0x989680 ;  /* 0x009896800000895d */ /* 0x010fea0003900000 */
[----:B------:R-:W4:Y:S02]  /*7be0*/  @!P0 SYNCS.PHASECHK.TRANS64 P0, [R0+URZ+0xa0], R3 ;  /* 0x0000a003000085a7 */ /* 0x000f2400080010ff */
[----:B----4-:R-:W-:Y:S05]  /*7bf0*/  @!P0 BRA `(.L_x_82) ;  /* 0xfffffffc00f08947 */ /* 0x010fea000383ffff */
[----:B------:R-:W-:Y:S05]  /*7c00*/  BRA `(.L_x_149) ;  /* 0xffffffcc009c7947 */ /* 0x000fea000383ffff */
.L_x_93:
[----:B-1----:R1:W3:Y:S02]  /*7c10*/  SYNCS.PHASECHK.TRANS64.TRYWAIT P1, [R0+URZ+0x70], R3 ;  /* 0x00007003000075a7 */ /* 0x0022e400080211ff */
[----:B---3--:R-:W-:Y:S05]  /*7c20*/  @!P1 NANOSLEEP.SYNCS 0x989680 ;  /* 0x009896800000995d */ /* 0x008fea0003900000 */
[----:B------:R-:W3:Y:S02]  /*7c30*/  @!P1 SYNCS.PHASECHK.TRANS64 P1, [R0+URZ+0x70], R3 ;  /* 0x00007003000095a7 */ /* 0x000ee400080210ff */
[----:B---3--:R-:W-:Y:S05]  /*7c40*/  @!P1 BRA `(.L_x_93) ;  /* 0xfffffffc00f09947 */ /* 0x008fea000383ffff */
[----:B------:R-:W-:Y:S05]  /*7c50*/  BRA `(.L_x_92) ;  /* 0xffffffd800b47947 */ /* 0x000fea000383ffff */
.L_x_95:
[----:B-1----:R1:W4:Y:S02]  /*7c60*/  SYNCS.PHASECHK.TRANS64.TRYWAIT P0, [R113+URZ+0xc0], R2 ;  /* 0x0000c002710075a7 */ /* 0x00232400080011ff */
[----:B----4-:R-:W-:Y:S05]  /*7c70*/  @!P0 NANOSLEEP.SYNCS 0x989680 ;  /* 0x009896800000895d */ /* 0x010fea0003900000 */
[----:B------:R-:W4:Y:S02]  /*7c80*/  @!P0 SYNCS.PHASECHK.TRANS64 P0, [R113+URZ+0xc0], R2 ;  /* 0x0000c002710085a7 */ /* 0x000f2400080010ff */
[----:B----4-:R-:W-:Y:S05]  /*7c90*/  @!P0 BRA `(.L_x_95) ;  /* 0xfffffffc00f08947 */ /* 0x010fea000383ffff */
[----:B------:R-:W-:Y:S05]  /*7ca0*/  BRA `(.L_x_94) ;  /* 0xffffffdc00087947 */ /* 0x000fea000383ffff */
.L_x_103:
[----:B--2---:R2:W3:Y:S02]  /*7cb0*/  SYNCS.PHASECHK.TRANS64.TRYWAIT P0, [R32+URZ+0x70], R3 ;  /* 0x00007003200075a7 */ /* 0x0044e400080011ff */
[----:B---3--:R-:W-:Y:S05]  /*7cc0*/  @!P0 NANOSLEEP.SYNCS 0x989680 ;  /* 0x009896800000895d */ /* 0x008fea0003900000 */
[----:B------:R-:W3:Y:S02]  /*7cd0*/  @!P0 SYNCS.PHASECHK.TRANS64 P0, [R32+URZ+0x70], R3 ;  /* 0x00007003200085a7 */ /* 0x000ee400080010ff */
[----:B---3--:R-:W-:Y:S05]  /*7ce0*/  @!P0 BRA `(.L_x_103) ;  /* 0xfffffffc00f08947 */ /* 0x008fea000383ffff */
[----:B------:R-:W-:Y:S05]  /*7cf0*/  BRA `(.L_x_102) ;  /* 0xffffffe400f87947 */ /* 0x000fea000383ffff */
        .weak           $__internal_0_$__cuda_sm10x_tcgen05_guardrail_trap_col_being_dealloced_not_returned_by_alloc
        .type           $__internal_0_$__cuda_sm10x_tcgen05_guardrail_trap_col_being_dealloced_not_returned_by_alloc,@function
        .size           $__internal_0_$__cuda_sm10x_tcgen05_guardrail_trap_col_being_dealloced_not_returned_by_alloc,($__internal_1_$__cuda_sm10x_tcgen05_guardrail_trap_phase_invalid_during_alloc - $__internal_0_$__cuda_sm10x_tcgen05_guardrail_trap_col_being_dealloced_not_returned_by_alloc)
$__internal_0_$__cuda_sm10x_tcgen05_guardrail_trap_col_being_dealloced_not_returned_by_alloc:
[----:B------:R-:W-:Y:S05]  /*7d00*/  BPT.TRAP 0x1 ;  /* 0x000000040000795c */ /* 0x000fea0000300000 */
[----:B------:R-:W-:-:S04]  /*7d10*/  HFMA2 R3, -RZ, RZ, 0, 0 ;  /* 0x00000000ff037431 */ /* 0x000fc800000001ff */
[----:B------:R-:W-:Y:S05]  /*7d20*/  RET.REL.NODEC R2 `(_ZN7cutlass13device_kernelINS_4gemm6kernel13GemmUniversalIN4cute5tupleIJiiiiEEENS1_10collective13CollectiveMmaINS1_35MainloopSm100TmaUmmaWarpSpecializedILi7ELi2ELi4ENS5_IJNS4_1CILi1EEESB_SB_EEEEENS5_IJNSA_ILi64EEENSA_ILi128EEENSA_ILi32EEEEEENS_12float_e4m3_tENS5_IJlSB_lEEESI_SJ_NS4_8TiledMMAINS4_8MMA_AtomIJNS4_10MMA_TraitsINS4_19SM100_MMA_F8F6F4_SSEJSI_SI_fSE_SF_NS4_17integral_constantINS4_4UMMA5MajorELSQ_0EEESR_NSO_INSP_7ScaleInELSS_0EEEST_EEEEEENS4_6LayoutISC_NS5_IJNSA_ILi0EEESX_SX_EEEEENS5_IJNS4_10UnderscoreES10_S10_EEEEENS4_13SM90_TMA_LOADENS4_14ComposedLayoutINS4_7SwizzleILi1ELi4ELi3EEENS4_18smem_ptr_flag_bitsILi8EEENSW_INS5_IJNSA_ILi8EEESG_EEENS5_IJSG_SB_EEEEEEEvNS4_8identityES13_S1D_vS1E_EENS_8epilogue10collective18CollectiveEpilogueINS1G_23Sm100TmaWarpSpecializedILi2ELi2ELi32ELb0ELb0EEEJSH_NS5_IJNSW_ISE_SB_EES1L_EEESI_SJ_SI_SJ_NS1G_6fusion15FusionCallbacksIS1K_NS1N_17LinearCombinationISI_fSI_fLNS_15FloatRoundStyleE2EEESH_S1M_JEEENS4_5SM1004TMEM4LOAD26SM100_TMEM_LOAD_16dp32b32xES13_NS14_INS15_ILi2ELi4ELi3EEES18_NSW_INS5_IJS19_SE_EEENS5_IJSE_SB_EEEEEEENS4_39AutoVectorizingCopyWithAssumedAlignmentILi128EEENS4_14SM90_TMA_STOREES21_S23_S23_EEEvvEEEEvNT_6ParamsE) ;  /* 0xffffff8002b47950 */ /* 0x000fea0003c3ffff */
        .weak           $__internal_1_$__cuda_sm10x_tcgen05_guardrail_trap_phase_invalid_during_alloc
        .type           $__internal_1_$__cuda_sm10x_tcgen05_guardrail_trap_phase_invalid_during_alloc,@function
        .size           $__internal_1_$__cuda_sm10x_tcgen05_guardrail_trap_phase_invalid_during_alloc,($__internal_2_$__cuda_sm10x_tcgen05_guardrail_trap_unallocated_columns_being_dealloced - $__internal_1_$__cuda_sm10x_tcgen05_guardrail_trap_phase_invalid_during_alloc)
$__internal_1_$__cuda_sm10x_tcgen05_guardrail_trap_phase_invalid_during_alloc:
[----:B------:R-:W-:Y:S05]  /*7d30*/  BPT.TRAP 0x1 ;  /* 0x000000040000795c */ /* 0x000fea0000300000 */
[----:B------:R-:W-:-:S04]  /*7d40*/  MOV R3, 0x0 ;  /* 0x0000000000037802 */ /* 0x000fc80000000f00 */
[----:B------:R-:W-:Y:S05]  /*7d50*/  RET.REL.NODEC R2 `(_ZN7cutlass13device_kernelINS_4gemm6kernel13GemmUniversalIN4cute5tupleIJiiiiEEENS1_10collective13CollectiveMmaINS1_35MainloopSm100TmaUmmaWarpSpecializedILi7ELi2ELi4ENS5_IJNS4_1CILi1EEESB_SB_EEEEENS5_IJNSA_ILi64EEENSA_ILi128EEENSA_ILi32EEEEEENS_12float_e4m3_tENS5_IJlSB_lEEESI_SJ_NS4_8TiledMMAINS4_8MMA_AtomIJNS4_10MMA_TraitsINS4_19SM100_MMA_F8F6F4_SSEJSI_SI_fSE_SF_NS4_17integral_constantINS4_4UMMA5MajorELSQ_0EEESR_NSO_INSP_7ScaleInELSS_0EEEST_EEEEEENS4_6LayoutISC_NS5_IJNSA_ILi0EEESX_SX_EEEEENS5_IJNS4_10UnderscoreES10_S10_EEEEENS4_13SM90_TMA_LOADENS4_14ComposedLayoutINS4_7SwizzleILi1ELi4ELi3EEENS4_18smem_ptr_flag_bitsILi8EEENSW_INS5_IJNSA_ILi8EEESG_EEENS5_IJSG_SB_EEEEEEEvNS4_8identityES13_S1D_vS1E_EENS_8epilogue10collective18CollectiveEpilogueINS1G_23Sm100TmaWarpSpecializedILi2ELi2ELi32ELb0ELb0EEEJSH_NS5_IJNSW_ISE_SB_EES1L_EEESI_SJ_SI_SJ_NS1G_6fusion15FusionCallbacksIS1K_NS1N_17LinearCombinationISI_fSI_fLNS_15FloatRoundStyleE2EEESH_S1M_JEEENS4_5SM1004TMEM4LOAD26SM100_TMEM_LOAD_16dp32b32xES13_NS14_INS15_ILi2ELi4ELi3EEES18_NSW_INS5_IJS19_SE_EEENS5_IJSE_SB_EEEEEEENS4_39AutoVectorizingCopyWithAssumedAlignmentILi128EEENS4_14SM90_TMA_STOREES21_S23_S23_EEEvvEEEEvNT_6ParamsE) ;  /* 0xffffff8002a87950 */ /* 0x000fea0003c3ffff */
        .weak           $__internal_2_$__cuda_sm10x_tcgen05_guardrail_trap_unallocated_columns_being_dealloced
        .type           $__internal_2_$__cuda_sm10x_tcgen05_guardrail_trap_unallocated_columns_being_dealloced,@function
        .size           $__internal_2_$__cuda_sm10x_tcgen05_guardrail_trap_unallocated_columns_being_dealloced,(.L_x_151 - $__internal_2_$__cuda_sm10x_tcgen05_guardrail_trap_unallocated_columns_being_dealloced)
$__internal_2_$__cuda_sm10x_tcgen05_guardrail_trap_unallocated_columns_being_dealloced:
[----:B------:R-:W-:Y:S05]  /*7d60*/  BPT.TRAP 0x1 ;  /* 0x000000040000795c */ /* 0x000fea0000300000 */
[----:B------:R-:W-:-:S04]  /*7d70*/  HFMA2 R3, -RZ, RZ, 0, 0 ;  /* 0x00000000ff037431 */ /* 0x000fc800000001ff */
[----:B------:R-:W-:Y:S05]  /*7d80*/  RET.REL.NODEC R2 `(_ZN7cutlass13device_kernelINS_4gemm6kernel13GemmUniversalIN4cute5tupleIJiiiiEEENS1_10collective13CollectiveMmaINS1_35MainloopSm100TmaUmmaWarpSpecializedILi7ELi2ELi4ENS5_IJNS4_1CILi1EEESB_SB_EEEEENS5_IJNSA_ILi64EEENSA_ILi128EEENSA_ILi32EEEEEENS_12float_e4m3_tENS5_IJlSB_lEEESI_SJ_NS4_8TiledMMAINS4_8MMA_AtomIJNS4_10MMA_TraitsINS4_19SM100_MMA_F8F6F4_SSEJSI_SI_fSE_SF_NS4_17integral_constantINS4_4UMMA5MajorELSQ_0EEESR_NSO_INSP_7ScaleInELSS_0EEEST_EEEEEENS4_6LayoutISC_NS5_IJNSA_ILi0EEESX_SX_EEEEENS5_IJNS4_10UnderscoreES10_S10_EEEEENS4_13SM90_TMA_LOADENS4_14ComposedLayoutINS4_7SwizzleILi1ELi4ELi3EEENS4_18smem_ptr_flag_bitsILi8EEENSW_INS5_IJNSA_ILi8EEESG_EEENS5_IJSG_SB_EEEEEEEvNS4_8identityES13_S1D_vS1E_EENS_8epilogue10collective18CollectiveEpilogueINS1G_23Sm100TmaWarpSpecializedILi2ELi2ELi32ELb0ELb0EEEJSH_NS5_IJNSW_ISE_SB_EES1L_EEESI_SJ_SI_SJ_NS1G_6fusion15FusionCallbacksIS1K_NS1N_17LinearCombinationISI_fSI_fLNS_15FloatRoundStyleE2EEESH_S1M_JEEENS4_5SM1004TMEM4LOAD26SM100_TMEM_LOAD_16dp32b32xES13_NS14_INS15_ILi2ELi4ELi3EEES18_NSW_INS5_IJS19_SE_EEENS5_IJSE_SB_EEEEEEENS4_39AutoVectorizingCopyWithAssumedAlignmentILi128EEENS4_14SM90_TMA_STOREES21_S23_S23_EEEvvEEEEvNT_6ParamsE) ;  /* 0xffffff80029c7950 */ /* 0x000fea0003c3ffff */
.L_x_150:
[----:B------:R-:W-:-:S00]  /*7d90*/  BRA `(.L_x_150) ;  /* 0xfffffffc00fc7947 */ /* 0x000fc0000383ffff */
[----:B------:R-:W-:-:S00]  /*7da0*/  NOP ;  /* 0x0000000000007918 */ /* 0x000fc00000000000 */
        /* <DEDUP_REMOVED lines=13> */
.L_x_151:


//--------------------- .nv.global.init           --------------------------
	.section	.nv.global.init,"aw",@progbits
.nv.global.init:
	.type		$str$27,@object
	.size		$str$27,($str$28 - $str$27)
$str$27:
        /*0000*/ 	.byte	0x28, 0x61, 0x64, 0x64, 0x72, 0x65, 0x73, 0x73, 0x20, 0x26, 0x20, 0x6d, 0x61, 0x73, 0x6b, 0x29
        /*0010*/ 	.byte	0x20, 0x3d, 0x3d, 0x20, 0x30, 0x00
	.type		$str$28,@object
	.size		$str$28,($str$26 - $str$28)
$str$28:
        /*0016*/ 	.byte	0x2f, 0x74, 0x6d, 0x70, 0x2f, 0x63, 0x75, 0x74, 0x6c, 0x61, 0x73, 0x73, 0x5f, 0x73, 0x77, 0x65
        /*0026*/ 	.byte	0x65, 0x70, 0x5f, 0x73, 0x72, 0x63, 0x2f, 0x69, 0x6e, 0x63, 0x6c, 0x75, 0x64, 0x65, 0x2f, 0x63
        /*0036*/ 	.byte	0x75, 0x74, 0x65, 0x2f, 0x70, 0x6f, 0x69, 0x6e, 0x74, 0x65, 0x72, 0x5f, 0x66, 0x6c, 0x61, 0x67
        /*0046*/ 	.byte	0x67, 0x65, 0x64, 0x2e, 0x68, 0x70, 0x70, 0x00
	.type		$str$26,@object
	.size		$str$26,($str$25 - $str$26)
$str$26:
        /*004e*/ 	.byte	0x2f, 0x74, 0x6d, 0x70, 0x2f, 0x63, 0x75, 0x74, 0x6c, 0x61, 0x73, 0x73, 0x5f, 0x73, 0x77, 0x65
        /*005e*/ 	.byte	0x65, 0x70, 0x5f, 0x73, 0x72, 0x63, 0x2f, 0x69, 0x6e, 0x63, 0x6c, 0x75, 0x64, 0x65, 0x2f, 0x63
        /*006e*/ 	.byte	0x75, 0x74, 0x65, 0x2f, 0x61, 0x74, 0x6f, 0x6d, 0x2f, 0x63, 0x6f, 0x70, 0x79, 0x5f, 0x74, 0x72
        /*007e*/ 	.byte	0x61, 0x69, 0x74, 0x73, 0x5f, 0x73, 0x6d, 0x31, 0x30, 0x30, 0x2e, 0x68, 0x70, 0x70, 0x00
	.type		$str$25,@object
	.size		$str$25,(__unnamed_1 - $str$25)
$str$25:
        /*008d*/ 	.byte	0x28, 0x28, 0x75, 0x69, 0x6e, 0x74, 0x33, 0x32, 0x5f, 0x74, 0x28, 0x74, 0x68, 0x72, 0x65, 0x61
        /*009d*/ 	.byte	0x64, 0x49, 0x64, 0x78, 0x2e, 0x78, 0x29, 0x20, 0x2f, 0x20, 0x33, 0x32, 0x29, 0x20, 0x25, 0x20
        /*00ad*/ 	.byte	0x34, 0x29, 0x20, 0x3d, 0x3d, 0x20, 0x28, 0x28, 0x28, 0x74, 0x6d, 0x65, 0x6d, 0x5f, 0x61, 0x64
        /*00bd*/ 	.byte	0x64, 0x72, 0x20, 0x3e, 0x3e, 0x20, 0x31, 0x36, 0x29, 0x20, 0x2f, 0x20, 0x33, 0x32, 0x29, 0x20
        /*00cd*/ 	.byte	0x25, 0x20, 0x34, 0x29, 0x00
	.type		__unnamed_1,@object
	.size		__unnamed_1,(__unnamed_2 - __unnamed_1)
__unnamed_1:
        /*00d2*/ 	.byte	0x61, 0x75, 0x74, 0x6f, 0x20, 0x63, 0x75, 0x74, 0x65, 0x3a, 0x3a, 0x61, 0x73, 0x5f, 0x70, 0x6f
        /* <DEDUP_REMOVED lines=24> */
        /*0262*/ 	.byte	0x3c, 0x34, 0x30, 0x39, 0x36, 0x3e, 0x3e, 0x3e, 0x3e, 0x5d, 0x00
	.type		__unnamed_2,@object
	.size		__unnamed_2,(.L_2 - __unnamed_2)
__unnamed_2:
        /* <DEDUP_REMOVED lines=40> */
        /*04ed*/ 	.byte	0x74, 0x65, 0x3a, 0x3a, 0x43, 0x3c, 0x30, 0x3e, 0x3e, 0x3e, 0x3e, 0x5d, 0x00
.L_2:


//--------------------- .nv.shared._ZN7cutlass13device_kernelINS_4gemm6kernel13GemmUniversalIN4cute5tupleIJiiiiEEENS1_10collective13CollectiveMmaINS1_35MainloopSm100TmaUmmaWarpSpecializedILi7ELi2ELi4ENS5_IJNS4_1CILi1EEESB_SB_EEEEENS5_IJNSA_ILi64EEENSA_ILi128EEENSA_ILi32EEEEEENS_12float_e4m3_tENS5_IJlSB_lEEESI_SJ_NS4_8TiledMMAINS4_8MMA_AtomIJNS4_10MMA_TraitsINS4_19SM100_MMA_F8F6F4_SSEJSI_SI_fSE_SF_NS4_17integral_constantINS4_4UMMA5MajorELSQ_0EEESR_NSO_INSP_7ScaleInELSS_0EEEST_EEEEEENS4_6LayoutISC_NS5_IJNSA_ILi0EEESX_SX_EEEEENS5_IJNS4_10UnderscoreES10_S10_EEEEENS4_13SM90_TMA_LOADENS4_14ComposedLayoutINS4_7SwizzleILi1ELi4ELi3EEENS4_18smem_ptr_flag_bitsILi8EEENSW_INS5_IJNSA_ILi8EEESG_EEENS5_IJSG_SB_EEEEEEEvNS4_8identityES13_S1D_vS1E_EENS_8epilogue10collective18CollectiveEpilogueINS1G_23Sm100TmaWarpSpecializedILi2ELi2ELi32ELb0ELb0EEEJSH_NS5_IJNSW_ISE_SB_EES1L_EEESI_SJ_SI_SJ_NS1G_6fusion15FusionCallbacksIS1K_NS1N_17LinearCombinationISI_fSI_fLNS_15FloatRoundStyleE2EEESH_S1M_JEEENS4_5SM1004TMEM4LOAD26SM100_TMEM_LOAD_16dp32b32xES13_NS14_INS15_ILi2ELi4ELi3EEES18_NSW_INS5_IJS19_SE_EEENS5_IJSE_SB_EEEEEEENS4_39AutoVectorizingCopyWithAssumedAlignmentILi128EEENS4_14SM90_TMA_STOREES21_S23_S23_EEEvvEEEEvNT_6ParamsE --------------------------
	.section	.nv.shared._ZN7cutlass13device_kernelINS_4gemm6kernel13GemmUniversalIN4cute5tupleIJiiiiEEENS1_10collective13CollectiveMmaINS1_35MainloopSm100TmaUmmaWarpSpecializedILi7ELi2ELi4ENS5_IJNS4_1CILi1EEESB_SB_EEEEENS5_IJNSA_ILi64EEENSA_ILi128EEENSA_ILi32EEEEEENS_12float_e4m3_tENS5_IJlSB_lEEESI_SJ_NS4_8TiledMMAINS4_8MMA_AtomIJNS4_10MMA_TraitsINS4_19SM100_MMA_F8F6F4_SSEJSI_SI_fSE_SF_NS4_17integral_constantINS4_4UMMA5MajorELSQ_0EEESR_NSO_INSP_7ScaleInELSS_0EEEST_EEEEEENS4_6LayoutISC_NS5_IJNSA_ILi0EEESX_SX_EEEEENS5_IJNS4_10UnderscoreES10_S10_EEEEENS4_13SM90_TMA_LOADENS4_14ComposedLayoutINS4_7SwizzleILi1ELi4ELi3EEENS4_18smem_ptr_flag_bitsILi8EEENSW_INS5_IJNSA_ILi8EEESG_EEENS5_IJSG_SB_EEEEEEEvNS4_8identityES13_S1D_vS1E_EENS_8epilogue10collective18CollectiveEpilogueINS1G_23Sm100TmaWarpSpecializedILi2ELi2ELi32ELb0ELb0EEEJSH_NS5_IJNSW_ISE_SB_EES1L_EEESI_SJ_SI_SJ_NS1G_6fusion15FusionCallbacksIS1K_NS1N_17LinearCombinationISI_fSI_fLNS_15FloatRoundStyleE2EEESH_S1M_JEEENS4_5SM1004TMEM4LOAD26SM100_TMEM_LOAD_16dp32b32xES13_NS14_INS15_ILi2ELi4ELi3EEES18_NSW_INS5_IJS19_SE_EEENS5_IJSE_SB_EEEEEEENS4_39AutoVectorizingCopyWithAssumedAlignmentILi128EEENS4_14SM90_TMA_STOREES21_S23_S23_EEEvvEEEEvNT_6ParamsE,"aw",@nobits
	.sectionflags	@""
	.align	16
	.zero		1024


//--------------------- .nv.shared.reserved.0     --------------------------
	.section	.nv.shared.reserved.0,"aw",@nobits
	.weak		__nv_reservedSMEM_offset_0_alias
	.size		__nv_reservedSMEM_offset_0_alias, 0, 64
	.other		__nv_reservedSMEM_offset_0_alias,@"STO_CUDA_RESERVED_SHARED STV_DEFAULT"
__nv_reservedSMEM_offset_0_alias:
	.zero		0
.nv.shared.reserved.0:
	.zero		64
	.weak		__nv_reservedSMEM_tcgen05_partition
	.type		__nv_reservedSMEM_tcgen05_partition,@object
	.size		__nv_reservedSMEM_tcgen05_partition,(.L_0 - __nv_reservedSMEM_tcgen05_partition)
__nv_reservedSMEM_tcgen05_partition:
	.zero		32
.L_0:


//--------------------- .nv.global                --------------------------
	.section	.nv.global,"aw",@nobits
.nv.global:
	.type		_ZN40_INTERNAL_d5d6f1e1_4_k_cu_b9b5f777_221924cute1_E,@object
	.size		_ZN40_INTERNAL_d5d6f1e1_4_k_cu_b9b5f777_221924cute1_E,(_ZN40_INTERNAL_d5d6f1e1_4_k_cu_b9b5f777_221924cuda3std3__45__cpo6cbeginE - _ZN40_INTERNAL_d5d6f1e1_4_k_cu_b9b5f777_221924cute1_E)
_ZN40_INTERNAL_d5d6f1e1_4_k_cu_b9b5f777_221924cute1_E:
	.zero		1
	.type		_ZN40_INTERNAL_d5d6f1e1_4_k_cu_b9b5f777_221924cuda3std3__45__cpo6cbeginE,@object
	.size		_ZN40_INTERNAL_d5d6f1e1_4_k_cu_b9b5f777_221924cuda3std3__45__cpo6cbeginE,(_ZN40_INTERNAL_d5d6f1e1_4_k_cu_b9b5f777_221924cuda3std3__48in_placeE - _ZN40_INTERNAL_d5d6f1e1_4_k_cu_b9b5f777_221924cuda3std3__45__cpo6cbeginE)
_ZN40_INTERNAL_d5d6f1e1_4_k_cu_b9b5f777_221924cuda3std3__45__cpo6cbeginE:
	.zero		1
	.type		_ZN40_INTERNAL_d5d6f1e1_4_k_cu_b9b5f777_221924cuda3std3__48in_placeE,@object
	.size		_ZN40_INTERNAL_d5d6f1e1_4_k_cu_b9b5f777_221924cuda3std3__48in_placeE,(_ZN40_INTERNAL_d5d6f1e1_4_k_cu_b9b5f777_221924cuda3std6ranges3__45__cpo9iter_moveE - _ZN40_INTERNAL_d5d6f1e1_4_k_cu_b9b5f777_221924cuda3std3__48in_placeE)
_ZN40_INTERNAL_d5d6f1e1_4_k_cu_b9b5f777_221924cuda3std3__48in_placeE:
	.zero		1
	.type		_ZN40_INTERNAL_d5d6f1e1_4_k_cu_b9b5f777_221924cuda3std6ranges3__45__cpo9iter_moveE,@object
	.size		_ZN40_INTERNAL_d5d6f1e1_4_k_cu_b9b5f777_221924cuda3std6ranges3__45__cpo9iter_moveE,(_ZN40_INTERNAL_d5d6f1e1_4_k_cu_b9b5f777_221924cuda3std3__45__cpo5beginE - _ZN40_INTERNAL_d5d6f1e1_4_k_cu_b9b5f777_221924cuda3std6ranges3__45__cpo9iter_moveE)
_ZN40_INTERNAL_d5d6f1e1_4_k_cu_b9b5f777_221924cuda3std6ranges3__45__cpo9iter_moveE:
	.zero		1
	.type		_ZN40_INTERNAL_d5d6f1e1_4_k_cu_b9b5f777_221924cuda3std3__45__cpo5beginE,@object
	.size		_ZN40_INTERNAL_d5d6f1e1_4_k_cu_b9b5f777_221924cuda3std3__45__cpo5beginE,(_ZN40_INTERNAL_d5d6f1e1_4_k_cu_b9b5f777_221924cuda3std3__442_GLOBAL__N__d5d6f1e1_4_k_cu_b9b5f777_221926ignoreE - _ZN40_INTERNAL_d5d6f1e1_4_k_cu_b9b5f777_221924cuda3std3__45__cpo5beginE)
_ZN40_INTERNAL_d5d6f1e1_4_k_cu_b9b5f777_221924cuda3std3__45__cpo5beginE:
	.zero		1
	.type		_ZN40_INTERNAL_d5d6f1e1_4_k_cu_b9b5f777_221924cuda3std3__442_GLOBAL__N__d5d6f1e1_4_k_cu_b9b5f777_221926ignoreE,@object
	.size		_ZN40_INTERNAL_d5d6f1e1_4_k_cu_b9b5f777_221924cuda3std3__442_GLOBAL__N__d5d6f1e1_4_k_cu_b9b5f777_221926ignoreE,(_ZN40_INTERNAL_d5d6f1e1_4_k_cu_b9b5f777_221924cute7productE - _ZN40_INTERNAL_d5d6f1e1_4_k_cu_b9b5f777_221924cuda3std3__442_GLOBAL__N__d5d6f1e1_4_k_cu_b9b5f777_221926ignoreE)
_ZN40_INTERNAL_d5d6f1e1_4_k_cu_b9b5f777_221924cuda3std3__442_GLOBAL__N__d5d6f1e1_4_k_cu_b9b5f777_221926ignoreE:
	.zero		1
	.type		_ZN40_INTERNAL_d5d6f1e1_4_k_cu_b9b5f777_221924cute7productE,@object
	.size		_ZN40_INTERNAL_d5d6f1e1_4_k_cu_b9b5f777_221924cute7productE,(_ZN40_INTERNAL_d5d6f1e1_4_k_cu_b9b5f777_221924cuda3std3__45__cpo3endE - _ZN40_INTERNAL_d5d6f1e1_4_k_cu_b9b5f777_221924cute7productE)
_ZN40_INTERNAL_d5d6f1e1_4_k_cu_b9b5f777_221924cute7productE:
	.zero		1
	.type		_ZN40_INTERNAL_d5d6f1e1_4_k_cu_b9b5f777_221924cuda3std3__45__cpo3endE,@object
	.size		_ZN40_INTERNAL_d5d6f1e1_4_k_cu_b9b5f777_221924cuda3std3__45__cpo3endE,(_ZN40_INTERNAL_d5d6f1e1_4_k_cu_b9b5f777_221924cuda3std3__419piecewise_constructE - _ZN40_INTERNAL_d5d6f1e1_4_k_cu_b9b5f777_221924cuda3std3__45__cpo3endE)
_ZN40_INTERNAL_d5d6f1e1_4_k_cu_b9b5f777_221924cuda3std3__45__cpo3endE:
	.zero		1
	.type		_ZN40_INTERNAL_d5d6f1e1_4_k_cu_b9b5f777_221924cuda3std3__419piecewise_constructE,@object
	.size		_ZN40_INTERNAL_d5d6f1e1_4_k_cu_b9b5f777_221924cuda3std3__419piecewise_constructE,(_ZN40_INTERNAL_d5d6f1e1_4_k_cu_b9b5f777_221924cuda3std3__45__cpo4cendE - _ZN40_INTERNAL_d5d6f1e1_4_k_cu_b9b5f777_221924cuda3std3__419piecewise_constructE)
_ZN40_INTERNAL_d5d6f1e1_4_k_cu_b9b5f777_221924cuda3std3__419piecewise_constructE:
	.zero		1
	.type		_ZN40_INTERNAL_d5d6f1e1_4_k_cu_b9b5f777_221924cuda3std3__45__cpo4cendE,@object
	.size		_ZN40_INTERNAL_d5d6f1e1_4_k_cu_b9b5f777_221924cuda3std3__45__cpo4cendE,(_ZN40_INTERNAL_d5d6f1e1_4_k_cu_b9b5f777_221924cuda3std6ranges3__45__cpo4swapE - _ZN40_INTERNAL_d5d6f1e1_4_k_cu_b9b5f777_221924cuda3std3__45__cpo4cendE)
_ZN40_INTERNAL_d5d6f1e1_4_k_cu_b9b5f777_221924cuda3std3__45__cpo4cendE:
	.zero		1
	.type		_ZN40_INTERNAL_d5d6f1e1_4_k_cu_b9b5f777_221924cuda3std6ranges3__45__cpo4swapE,@object
	.size		_ZN40_INTERNAL_d5d6f1e1_4_k_cu_b9b5f777_221924cuda3std6ranges3__45__cpo4swapE,(.L_10 - _ZN40_INTERNAL_d5d6f1e1_4_k_cu_b9b5f777_221924cuda3std6ranges3__45__cpo4swapE)
_ZN40_INTERNAL_d5d6f1e1_4_k_cu_b9b5f777_221924cuda3std6ranges3__45__cpo4swapE:
	.zero		1
.L_10:


//--------------------- .nv.constant0._ZN7cutlass13device_kernelINS_4gemm6kernel13GemmUniversalIN4cute5tupleIJiiiiEEENS1_10collective13CollectiveMmaINS1_35MainloopSm100TmaUmmaWarpSpecializedILi7ELi2ELi4ENS5_IJNS4_1CILi1EEESB_SB_EEEEENS5_IJNSA_ILi64EEENSA_ILi128EEENSA_ILi32EEEEEENS_12float_e4m3_tENS5_IJlSB_lEEESI_SJ_NS4_8TiledMMAINS4_8MMA_AtomIJNS4_10MMA_TraitsINS4_19SM100_MMA_F8F6F4_SSEJSI_SI_fSE_SF_NS4_17integral_constantINS4_4UMMA5MajorELSQ_0EEESR_NSO_INSP_7ScaleInELSS_0EEEST_EEEEEENS4_6LayoutISC_NS5_IJNSA_ILi0EEESX_SX_EEEEENS5_IJNS4_10UnderscoreES10_S10_EEEEENS4_13SM90_TMA_LOADENS4_14ComposedLayoutINS4_7SwizzleILi1ELi4ELi3EEENS4_18smem_ptr_flag_bitsILi8EEENSW_INS5_IJNSA_ILi8EEESG_EEENS5_IJSG_SB_EEEEEEEvNS4_8identityES13_S1D_vS1E_EENS_8epilogue10collective18CollectiveEpilogueINS1G_23Sm100TmaWarpSpecializedILi2ELi2ELi32ELb0ELb0EEEJSH_NS5_IJNSW_ISE_SB_EES1L_EEESI_SJ_SI_SJ_NS1G_6fusion15FusionCallbacksIS1K_NS1N_17LinearCombinationISI_fSI_fLNS_15FloatRoundStyleE2EEESH_S1M_JEEENS4_5SM1004TMEM4LOAD26SM100_TMEM_LOAD_16dp32b32xES13_NS14_INS15_ILi2ELi4ELi3EEES18_NSW_INS5_IJS19_SE_EEENS5_IJSE_SB_EEEEEEENS4_39AutoVectorizingCopyWithAssumedAlignmentILi128EEENS4_14SM90_TMA_STOREES21_S23_S23_EEEvvEEEEvNT_6ParamsE --------------------------
	.section	.nv.constant0._ZN7cutlass13device_kernelINS_4gemm6kernel13GemmUniversalIN4cute5tupleIJiiiiEEENS1_10collective13CollectiveMmaINS1_35MainloopSm100TmaUmmaWarpSpecializedILi7ELi2ELi4ENS5_IJNS4_1CILi1EEESB_SB_EEEEENS5_IJNSA_ILi64EEENSA_ILi128EEENSA_ILi32EEEEEENS_12float_e4m3_tENS5_IJlSB_lEEESI_SJ_NS4_8TiledMMAINS4_8MMA_AtomIJNS4_10MMA_TraitsINS4_19SM100_MMA_F8F6F4_SSEJSI_SI_fSE_SF_NS4_17integral_constantINS4_4UMMA5MajorELSQ_0EEESR_NSO_INSP_7ScaleInELSS_0EEEST_EEEEEENS4_6LayoutISC_NS5_IJNSA_ILi0EEESX_SX_EEEEENS5_IJNS4_10UnderscoreES10_S10_EEEEENS4_13SM90_TMA_LOADENS4_14ComposedLayoutINS4_7SwizzleILi1ELi4ELi3EEENS4_18smem_ptr_flag_bitsILi8EEENSW_INS5_IJNSA_ILi8EEESG_EEENS5_IJSG_SB_EEEEEEEvNS4_8identityES13_S1D_vS1E_EENS_8epilogue10collective18CollectiveEpilogueINS1G_23Sm100TmaWarpSpecializedILi2ELi2ELi32ELb0ELb0EEEJSH_NS5_IJNSW_ISE_SB_EES1L_EEESI_SJ_SI_SJ_NS1G_6fusion15FusionCallbacksIS1K_NS1N_17LinearCombinationISI_fSI_fLNS_15FloatRoundStyleE2EEESH_S1M_JEEENS4_5SM1004TMEM4LOAD26SM100_TMEM_LOAD_16dp32b32xES13_NS14_INS15_ILi2ELi4ELi3EEES18_NSW_INS5_IJS19_SE_EEENS5_IJSE_SB_EEEEEEENS4_39AutoVectorizingCopyWithAssumedAlignmentILi128EEENS4_14SM90_TMA_STOREES21_S23_S23_EEEvvEEEEvNT_6ParamsE,"a",@progbits
	.sectionflags	@""
	.align	4
.nv.constant0._ZN7cutlass13device_kernelINS_4gemm6kernel13GemmUniversalIN4cute5tupleIJiiiiEEENS1_10collective13CollectiveMmaINS1_35MainloopSm100TmaUmmaWarpSpecializedILi7ELi2ELi4ENS5_IJNS4_1CILi1EEESB_SB_EEEEENS5_IJNSA_ILi64EEENSA_ILi128EEENSA_ILi32EEEEEENS_12float_e4m3_tENS5_IJlSB_lEEESI_SJ_NS4_8TiledMMAINS4_8MMA_AtomIJNS4_10MMA_TraitsINS4_19SM100_MMA_F8F6F4_SSEJSI_SI_fSE_SF_NS4_17integral_constantINS4_4UMMA5MajorELSQ_0EEESR_NSO_INSP_7ScaleInELSS_0EEEST_EEEEEENS4_6LayoutISC_NS5_IJNSA_ILi0EEESX_SX_EEEEENS5_IJNS4_10UnderscoreES10_S10_EEEEENS4_13SM90_TMA_LOADENS4_14ComposedLayoutINS4_7SwizzleILi1ELi4ELi3EEENS4_18smem_ptr_flag_bitsILi8EEENSW_INS5_IJNSA_ILi8EEESG_EEENS5_IJSG_SB_EEEEEEEvNS4_8identityES13_S1D_vS1E_EENS_8epilogue10collective18CollectiveEpilogueINS1G_23Sm100TmaWarpSpecializedILi2ELi2ELi32ELb0ELb0EEEJSH_NS5_IJNSW_ISE_SB_EES1L_EEESI_SJ_SI_SJ_NS1G_6fusion15FusionCallbacksIS1K_NS1N_17LinearCombinationISI_fSI_fLNS_15FloatRoundStyleE2EEESH_S1M_JEEENS4_5SM1004TMEM4LOAD26SM100_TMEM_LOAD_16dp32b32xES13_NS14_INS15_ILi2ELi4ELi3EEES18_NSW_INS5_IJS19_SE_EEENS5_IJSE_SB_EEEEEEENS4_39AutoVectorizingCopyWithAssumedAlignmentILi128EEENS4_14SM90_TMA_STOREES21_S23_S23_EEEvvEEEEvNT_6ParamsE:
	.zero		2944


//--------------------- SYMBOLS --------------------------

	.type		.nv.reservedSmem.offset0,@object
	.size		.nv.reservedSmem.offset0,0x4
	.type		.nv.reservedSmem.cap,@object
	.size		.nv.reservedSmem.cap,0x4
	.type		__assertfail,@function
